	.target	sm_90a

	.elftype	@"ET_EXEC"


//--------------------- .note.nv.tkinfo           --------------------------
	.section	.note.nv.tkinfo,"",@"SHT_NOTE"
	.sectionflags	@"SHF_NOTE_NV_TKINFO"
	.tkinfo
        /*0018*/ 	.word	0x00000002
        /*0030*/ 	.string	""
        /*0030*/ 	.string	"ptxas"
        /*0030*/ 	.string	"Cuda compilation tools, release 13.0, V13.0.88"
        /*0030*/ 	.string	"Build cuda_13.0.r13.0/compiler.36424714_0"
        /*0030*/ 	.string	"-arch sm_90a -m 64 "



//--------------------- .note.nv.cuinfo           --------------------------
	.section	.note.nv.cuinfo,"",@"SHT_NOTE"
	.sectionflags	@"SHF_NOTE_NV_CUINFO"
        /*0018*/ 	.short	0x0002
        /*001a*/ 	.short	0x005a
        /*001c*/ 	.short	0x0082
	.zero		2


//--------------------- .nv.info                  --------------------------
	.section	.nv.info,"",@"SHT_CUDA_INFO"
	.align	4


	//----- nvinfo : EIATTR_REGCOUNT
	.align		4
        /*0000*/ 	.byte	0x04, 0x2f
        /*0002*/ 	.short	(.L_15 - .L_14)
	.align		4
.L_14:
        /*0004*/ 	.word	index@(_ZN7cutlass13device_kernelINS_4gemm6kernel13GemmUniversalIN4cute5tupleIJiiiiEEENS1_10collective13CollectiveMmaINS1_34MainloopSm90TmaGmmaWarpSpecializedILi5ENS5_IJNS4_1CILi2EEENSA_ILi1EEESC_EEENS1_32KernelTmaWarpSpecializedPingpongEEENS5_IJNSA_ILi64EEENSA_ILi256EEESG_EEENS_10bfloat16_tENS5_IJlSC_lEEESJ_SK_NS4_8TiledMMAINS4_8MMA_AtomIJNS4_4SM904GMMA28MMA_64x256x16_F32BF16BF16_SSILNSO_5MajorE0ELSQ_0ELNSO_7ScaleInE1ELSR_1EEEEEENS4_6LayoutINS5_IJSC_SC_SC_EEENS5_IJNSA_ILi0EEESW_SW_EEEEENS5_IJNS4_10UnderscoreESZ_SZ_EEEEENS4_13SM90_TMA_LOADENS4_14ComposedLayoutINS4_7SwizzleILi3ELi4ELi3EEENS4_18smem_ptr_flag_bitsILi16EEENSU_INS5_IJNSA_ILi8EEESG_EEENS5_IJSG_SC_EEEEEEEvNS4_8identityENS4_23SM90_TMA_LOAD_MULTICASTES1C_vS1D_EENS_8epilogue10collective6detail29Sm90TmaWarpSpecializedAdapterINS1H_15DefaultEpilogueISJ_SK_SK_NS1G_6thread17LinearCombinationISJ_Li1EffLNS1L_9ScaleType4KindE0ELNS_15FloatRoundStyleE2ESJ_EENS1_15EpilogueDefaultEEEEEvvEEEEvNT_6ParamsE)
        /*0008*/ 	.word	0x000000a8


	//----- nvinfo : EIATTR_FRAME_SIZE
	.align		4
.L_15:
        /*000c*/ 	.byte	0x04, 0x11
        /*000e*/ 	.short	(.L_17 - .L_16)
	.align		4
.L_16:
        /*0010*/ 	.word	index@(_ZN7cutlass13device_kernelINS_4gemm6kernel13GemmUniversalIN4cute5tupleIJiiiiEEENS1_10collective13CollectiveMmaINS1_34MainloopSm90TmaGmmaWarpSpecializedILi5ENS5_IJNS4_1CILi2EEENSA_ILi1EEESC_EEENS1_32KernelTmaWarpSpecializedPingpongEEENS5_IJNSA_ILi64EEENSA_ILi256EEESG_EEENS_10bfloat16_tENS5_IJlSC_lEEESJ_SK_NS4_8TiledMMAINS4_8MMA_AtomIJNS4_4SM904GMMA28MMA_64x256x16_F32BF16BF16_SSILNSO_5MajorE0ELSQ_0ELNSO_7ScaleInE1ELSR_1EEEEEENS4_6LayoutINS5_IJSC_SC_SC_EEENS5_IJNSA_ILi0EEESW_SW_EEEEENS5_IJNS4_10UnderscoreESZ_SZ_EEEEENS4_13SM90_TMA_LOADENS4_14ComposedLayoutINS4_7SwizzleILi3ELi4ELi3EEENS4_18smem_ptr_flag_bitsILi16EEENSU_INS5_IJNSA_ILi8EEESG_EEENS5_IJSG_SC_EEEEEEEvNS4_8identityENS4_23SM90_TMA_LOAD_MULTICASTES1C_vS1D_EENS_8epilogue10collective6detail29Sm90TmaWarpSpecializedAdapterINS1H_15DefaultEpilogueISJ_SK_SK_NS1G_6thread17LinearCombinationISJ_Li1EffLNS1L_9ScaleType4KindE0ELNS_15FloatRoundStyleE2ESJ_EENS1_15EpilogueDefaultEEEEEvvEEEEvNT_6ParamsE)
        /*0014*/ 	.word	0x00000008


	//----- nvinfo : EIATTR_MIN_STACK_SIZE
	.align		4
.L_17:
        /*0018*/ 	.byte	0x04, 0x12
        /*001a*/ 	.short	(.L_19 - .L_18)
	.align		4
.L_18:
        /*001c*/ 	.word	index@(_ZN7cutlass13device_kernelINS_4gemm6kernel13GemmUniversalIN4cute5tupleIJiiiiEEENS1_10collective13CollectiveMmaINS1_34MainloopSm90TmaGmmaWarpSpecializedILi5ENS5_IJNS4_1CILi2EEENSA_ILi1EEESC_EEENS1_32KernelTmaWarpSpecializedPingpongEEENS5_IJNSA_ILi64EEENSA_ILi256EEESG_EEENS_10bfloat16_tENS5_IJlSC_lEEESJ_SK_NS4_8TiledMMAINS4_8MMA_AtomIJNS4_4SM904GMMA28MMA_64x256x16_F32BF16BF16_SSILNSO_5MajorE0ELSQ_0ELNSO_7ScaleInE1ELSR_1EEEEEENS4_6LayoutINS5_IJSC_SC_SC_EEENS5_IJNSA_ILi0EEESW_SW_EEEEENS5_IJNS4_10UnderscoreESZ_SZ_EEEEENS4_13SM90_TMA_LOADENS4_14ComposedLayoutINS4_7SwizzleILi3ELi4ELi3EEENS4_18smem_ptr_flag_bitsILi16EEENSU_INS5_IJNSA_ILi8EEESG_EEENS5_IJSG_SC_EEEEEEEvNS4_8identityENS4_23SM90_TMA_LOAD_MULTICASTES1C_vS1D_EENS_8epilogue10collective6detail29Sm90TmaWarpSpecializedAdapterINS1H_15DefaultEpilogueISJ_SK_SK_NS1G_6thread17LinearCombinationISJ_Li1EffLNS1L_9ScaleType4KindE0ELNS_15FloatRoundStyleE2ESJ_EENS1_15EpilogueDefaultEEEEEvvEEEEvNT_6ParamsE)
        /*0020*/ 	.word	0x00000008
.L_19:


//--------------------- .nv.compat                --------------------------
	.section	.nv.compat,"",@"SHT_CUDA_COMPAT_INFO"
	.align	4
        /*0000*/ 	.byte	0x02, 0x09, 0x01, 0x00, 0x02, 0x02, 0x04, 0x00, 0x02, 0x05, 0x05, 0x00, 0x03, 0x07, 0x01, 0x01
        /*0010*/ 	.byte	0x02, 0x03, 0x01, 0x00, 0x02, 0x06, 0x01, 0x00, 0x04, 0x0b, 0x08, 0x00, 0x00, 0x00, 0x00, 0x00
        /*0020*/ 	.byte	0x00, 0x00, 0x00, 0x00


//--------------------- .nv.info._ZN7cutlass13device_kernelINS_4gemm6kernel13GemmUniversalIN4cute5tupleIJiiiiEEENS1_10collective13CollectiveMmaINS1_34MainloopSm90TmaGmmaWarpSpecializedILi5ENS5_IJNS4_1CILi2EEENSA_ILi1EEESC_EEENS1_32KernelTmaWarpSpecializedPingpongEEENS5_IJNSA_ILi64EEENSA_ILi256EEESG_EEENS_10bfloat16_tENS5_IJlSC_lEEESJ_SK_NS4_8TiledMMAINS4_8MMA_AtomIJNS4_4SM904GMMA28MMA_64x256x16_F32BF16BF16_SSILNSO_5MajorE0ELSQ_0ELNSO_7ScaleInE1ELSR_1EEEEEENS4_6LayoutINS5_IJSC_SC_SC_EEENS5_IJNSA_ILi0EEESW_SW_EEEEENS5_IJNS4_10UnderscoreESZ_SZ_EEEEENS4_13SM90_TMA_LOADENS4_14ComposedLayoutINS4_7SwizzleILi3ELi4ELi3EEENS4_18smem_ptr_flag_bitsILi16EEENSU_INS5_IJNSA_ILi8EEESG_EEENS5_IJSG_SC_EEEEEEEvNS4_8identityENS4_23SM90_TMA_LOAD_MULTICASTES1C_vS1D_EENS_8epilogue10collective6detail29Sm90TmaWarpSpecializedAdapterINS1H_15DefaultEpilogueISJ_SK_SK_NS1G_6thread17LinearCombinationISJ_Li1EffLNS1L_9ScaleType4KindE0ELNS_15FloatRoundStyleE2ESJ_EENS1_15EpilogueDefaultEEEEEvvEEEEvNT_6ParamsE --------------------------
	.section	.nv.info._ZN7cutlass13device_kernelINS_4gemm6kernel13GemmUniversalIN4cute5tupleIJiiiiEEENS1_10collective13CollectiveMmaINS1_34MainloopSm90TmaGmmaWarpSpecializedILi5ENS5_IJNS4_1CILi2EEENSA_ILi1EEESC_EEENS1_32KernelTmaWarpSpecializedPingpongEEENS5_IJNSA_ILi64EEENSA_ILi256EEESG_EEENS_10bfloat16_tENS5_IJlSC_lEEESJ_SK_NS4_8TiledMMAINS4_8MMA_AtomIJNS4_4SM904GMMA28MMA_64x256x16_F32BF16BF16_SSILNSO_5MajorE0ELSQ_0ELNSO_7ScaleInE1ELSR_1EEEEEENS4_6LayoutINS5_IJSC_SC_SC_EEENS5_IJNSA_ILi0EEESW_SW_EEEEENS5_IJNS4_10UnderscoreESZ_SZ_EEEEENS4_13SM90_TMA_LOADENS4_14ComposedLayoutINS4_7SwizzleILi3ELi4ELi3EEENS4_18smem_ptr_flag_bitsILi16EEENSU_INS5_IJNSA_ILi8EEESG_EEENS5_IJSG_SC_EEEEEEEvNS4_8identityENS4_23SM90_TMA_LOAD_MULTICASTES1C_vS1D_EENS_8epilogue10collective6detail29Sm90TmaWarpSpecializedAdapterINS1H_15DefaultEpilogueISJ_SK_SK_NS1G_6thread17LinearCombinationISJ_Li1EffLNS1L_9ScaleType4KindE0ELNS_15FloatRoundStyleE2ESJ_EENS1_15EpilogueDefaultEEEEEvvEEEEvNT_6ParamsE,"",@"SHT_CUDA_INFO"
	.sectionflags	@""
	.align	4


	//----- nvinfo : EIATTR_CUDA_API_VERSION
	.align		4
        /*0000*/ 	.byte	0x04, 0x37
        /*0002*/ 	.short	(.L_21 - .L_20)
.L_20:
        /*0004*/ 	.word	0x00000082


	//----- nvinfo : EIATTR_KPARAM_INFO
	.align		4
.L_21:
        /*0008*/ 	.byte	0x04, 0x17
        /*000a*/ 	.short	(.L_23 - .L_22)
.L_22:
        /*000c*/ 	.word	0x00000000
        /*0010*/ 	.short	0x0000
        /*0012*/ 	.short	0x0070
        /*0014*/ 	.byte	0x00, 0xf0, 0x01, 0x10


	//----- nvinfo : EIATTR_SPARSE_MMA_MASK
	.align		4
.L_23:
        /*0018*/ 	.byte	0x03, 0x50
        /*001a*/ 	.short	0x0000


	//----- nvinfo : EIATTR_MAXREG_COUNT
	.align		4
        /*001c*/ 	.byte	0x03, 0x1b
        /*001e*/ 	.short	0x00a8


	//----- nvinfo : EIATTR_NUM_BARRIERS
	.align		4
        /*0020*/ 	.byte	0x02, 0x4c
        /*0022*/ 	.byte	0x01
	.zero		1


	//----- nvinfo : EIATTR_EXTERNS
	.align		4
        /*0024*/ 	.byte	0x04, 0x0f
        /*0026*/ 	.short	(.L_25 - .L_24)


	//   ....[0]....
	.align		4
.L_24:
        /*0028*/ 	.word	index@(__assertfail)


	//----- nvinfo : EIATTR_ANNOTATIONS
	.align		4
.L_25:
        /*002c*/ 	.byte	0x04, 0x55
        /*002e*/ 	.short	(.L_27 - .L_26)


	//   ....[0]....
.L_26:
        /*0030*/ 	.word	0x00000001
        /*0034*/ 	.byte	0xd0, 0x0d, 0x00, 0x00, 0x01, 0x00, 0x00, 0x00, 0x70, 0x9f, 0x00, 0x00, 0x01, 0x00, 0x00, 0x00
        /*0044*/ 	.byte	0xf0, 0xab, 0x00, 0x00


	//----- nvinfo : EIATTR_MERCURY_ISA_VERSION
	.align		4
.L_27:
        /*0048*/ 	.byte	0x03, 0x5f
        /*004a*/ 	.short	0x0101


	//----- nvinfo : EIATTR_INT_WARP_WIDE_INSTR_OFFSETS
	.align		4
        /*004c*/ 	.byte	0x04, 0x31
        /*004e*/ 	.short	(.L_29 - .L_28)


	//   ....[0]....
.L_28:
        /*0050*/ 	.word	0x00000550


	//   ....[1]....
        /*0054*/ 	.word	0x00000580


	//   ....[2]....
        /*0058*/ 	.word	0x000005c0


	//   ....[3]....
        /*005c*/ 	.word	0x000006f0


	//   ....[4]....
        /*0060*/ 	.word	0x00000700


	//   ....[5]....
        /*0064*/ 	.word	0x00000710


	//   ....[6]....
        /*0068*/ 	.word	0x000007b0


	//   ....[7]....
        /*006c*/ 	.word	0x000007f0


	//   ....[8]....
        /*0070*/ 	.word	0x000020a0


	//----- nvinfo : EIATTR_COOP_GROUP_MASK_REGIDS
	.align		4
.L_29:
        /*0074*/ 	.byte	0x04, 0x29
        /*0076*/ 	.short	(.L_31 - .L_30)


	//   ....[0]....
.L_30:
        /*0078*/ 	.word	0xffffffff


	//   ....[1]....
        /*007c*/ 	.word	0xffffffff


	//   ....[2]....
        /*0080*/ 	.word	0xffffffff


	//   ....[3]....
        /*0084*/ 	.word	0xffffffff


	//   ....[4]....
        /*0088*/ 	.word	0xffffffff


	//   ....[5]....
        /*008c*/ 	.word	0xffffffff


	//   ....[6]....
        /*0090*/ 	.word	0xffffffff


	//----- nvinfo : EIATTR_COOP_GROUP_INSTR_OFFSETS
	.align		4
.L_31:
        /*0094*/ 	.byte	0x04, 0x28
        /*0096*/ 	.short	(.L_33 - .L_32)


	//   ....[0]....
.L_32:
        /*0098*/ 	.word	0x00000070


	//   ....[1]....
        /*009c*/ 	.word	0x00000080


	//   ....[2]....
        /*00a0*/ 	.word	0x00000140


	//   ....[3]....
        /*00a4*/ 	.word	0x00000310


	//   ....[4]....
        /*00a8*/ 	.word	0x00000350


	//   ....[5]....
        /*00ac*/ 	.word	0x00000730


	//   ....[6]....
        /*00b0*/ 	.word	0x00000970


	//----- nvinfo : EIATTR_REG_RECONFIG
	.align		4
.L_33:
        /*00b4*/ 	.byte	0x01, 0x54
	.zero		2


	//----- nvinfo : EIATTR_SYSCALL_OFFSETS
	.align		4
        /*00b8*/ 	.byte	0x04, 0x46
        /*00ba*/ 	.short	(.L_35 - .L_34)


	//   ....[0]....
.L_34:
        /*00bc*/ 	.word	0x00001800


	//----- nvinfo : EIATTR_MBARRIER_INSTR_OFFSETS
	.align		4
.L_35:
        /*00c0*/ 	.byte	0x04, 0x39
        /*00c2*/ 	.short	(.L_37 - .L_36)


	//   ....[0]....
.L_36:
        /*00c4*/ 	.word	0x00000260
        /*00c8*/ 	.word	0x000000ff
        /*00cc*/ 	.word	0x00000000
        /*00d0*/ 	.short	0x0100
        /*00d2*/ 	.byte	0x08
	.zero		1


	//   ....[1]....
        /*00d4*/ 	.word	0x00000270
        /*00d8*/ 	.word	0x000000ff
        /*00dc*/ 	.word	0x00000028
        /*00e0*/ 	.short	0x0100
        /*00e2*/ 	.byte	0x08
	.zero		1


	//   ....[2]....
        /*00e4*/ 	.word	0x00000280
        /*00e8*/ 	.word	0x000000ff
        /*00ec*/ 	.word	0x00000008
        /*00f0*/ 	.short	0x0100
        /*00f2*/ 	.byte	0x08
	.zero		1


	//   ....[3]....
        /*00f4*/ 	.word	0x00000290
        /*00f8*/ 	.word	0x000000ff
        /*00fc*/ 	.word	0x00000030
        /*0100*/ 	.short	0x0100
        /*0102*/ 	.byte	0x08
	.zero		1


	//   ....[4]....
        /*0104*/ 	.word	0x000002a0
        /*0108*/ 	.word	0x000000ff
        /*010c*/ 	.word	0x00000010
        /*0110*/ 	.short	0x0100
        /*0112*/ 	.byte	0x08
	.zero		1


	//   ....[5]....
        /*0114*/ 	.word	0x000002b0
        /*0118*/ 	.word	0x000000ff
        /*011c*/ 	.word	0x00000038
        /*0120*/ 	.short	0x0100
        /*0122*/ 	.byte	0x08
	.zero		1


	//   ....[6]....
        /*0124*/ 	.word	0x000002c0
        /*0128*/ 	.word	0x000000ff
        /*012c*/ 	.word	0x00000018
        /*0130*/ 	.short	0x0100
        /*0132*/ 	.byte	0x08
	.zero		1


	//   ....[7]....
        /*0134*/ 	.word	0x000002d0
        /*0138*/ 	.word	0x000000ff
        /*013c*/ 	.word	0x00000040
        /*0140*/ 	.short	0x0100
        /*0142*/ 	.byte	0x08
	.zero		1


	//   ....[8]....
        /*0144*/ 	.word	0x000002e0
        /*0148*/ 	.word	0x000000ff
        /*014c*/ 	.word	0x00000020
        /*0150*/ 	.short	0x0100
        /*0152*/ 	.byte	0x08
	.zero		1


	//   ....[9]....
        /*0154*/ 	.word	0x000002f0
        /*0158*/ 	.word	0x000000ff
        /*015c*/ 	.word	0x00000048
        /*0160*/ 	.short	0x0100
        /*0162*/ 	.byte	0x08
	.zero		1


	//   ....[10]....
        /*0164*/ 	.word	0x00000820
        /*0168*/ 	.word	0x000000ff
        /*016c*/ 	.word	0x00000080
        /*0170*/ 	.short	0x0100
        /*0172*/ 	.byte	0x08
	.zero		1


	//   ....[11]....
        /*0174*/ 	.word	0x000008b0
        /*0178*/ 	.word	0x000000ff
        /*017c*/ 	.word	0x00000088
        /*0180*/ 	.short	0x0100
        /*0182*/ 	.byte	0x08
	.zero		1


	//   ....[12]....
        /*0184*/ 	.word	0x000008f0
        /*0188*/ 	.word	0x000000ff
        /*018c*/ 	.word	0x00000060
        /*0190*/ 	.short	0x0100
        /*0192*/ 	.byte	0x09
	.zero		1


	//   ....[13]....
        /*0194*/ 	.word	0x00000900
        /*0198*/ 	.word	0x000000ff
        /*019c*/ 	.word	0x00000068
        /*01a0*/ 	.short	0x0100
        /*01a2*/ 	.byte	0x09
	.zero		1


	//   ....[14]....
        /*01a4*/ 	.word	0x00000910
        /*01a8*/ 	.word	0x000000ff
        /*01ac*/ 	.word	0x00000070
        /*01b0*/ 	.short	0x0100
        /*01b2*/ 	.byte	0x09
	.zero		1


	//   ....[15]....
        /*01b4*/ 	.word	0x00000920
        /*01b8*/ 	.word	0x000000ff
        /*01bc*/ 	.word	0x00000078
        /*01c0*/ 	.short	0x0100
        /*01c2*/ 	.byte	0x09
	.zero		1


	//   ....[16]....
        /*01c4*/ 	.word	0x000016e0
        /*01c8*/ 	.word	0x0000009f
        /*01cc*/ 	.word	0x00000000
        /*01d0*/ 	.short	0x010a
        /*01d2*/ 	.byte	0x2a
	.zero		1


	//   ....[17]....
        /*01d4*/ 	.word	0x00001880
        /*01d8*/ 	.word	0x00000003
        /*01dc*/ 	.word	0x00000000
        /*01e0*/ 	.short	0x010a
        /*01e2*/ 	.byte	0x3f
	.zero		1


	//   ....[18]....
        /*01e4*/ 	.word	0x000018e0
        /*01e8*/ 	.word	0x00000003
        /*01ec*/ 	.word	0x00000000
        /*01f0*/ 	.short	0x010a
        /*01f2*/ 	.byte	0x3f
	.zero		1


	//   ....[19]....
        /*01f4*/ 	.word	0x00001c70
        /*01f8*/ 	.word	0x000000ff
        /*01fc*/ 	.word	0x00000000
        /*0200*/ 	.short	0x010a
        /*0202*/ 	.byte	0x04
	.zero		1


	//   ....[20]....
        /*0204*/ 	.word	0x00001cb0
        /*0208*/ 	.word	0x000000ff
        /*020c*/ 	.word	0x00000000
        /*0210*/ 	.short	0x010a
        /*0212*/ 	.byte	0x04
	.zero		1


	//   ....[21]....
        /*0214*/ 	.word	0x00001f40
        /*0218*/ 	.word	0x00000005
        /*021c*/ 	.word	0x00000000
        /*0220*/ 	.short	0x0101
        /*0222*/ 	.byte	0x3f
	.zero		1


	//   ....[22]....
        /*0224*/ 	.word	0x00002040
        /*0228*/ 	.word	0x000000a0
        /*022c*/ 	.word	0x00000000
        /*0230*/ 	.short	0x0101
        /*0232*/ 	.byte	0x2d
	.zero		1


	//   ....[23]....
        /*0234*/ 	.word	0x00002140
        /*0238*/ 	.word	0x00000003
        /*023c*/ 	.word	0x00000000
        /*0240*/ 	.short	0x0101
        /*0242*/ 	.byte	0x3f
	.zero		1


	//   ....[24]....
        /*0244*/ 	.word	0x00002200
        /*0248*/ 	.word	0x0000009f
        /*024c*/ 	.word	0x00000010
        /*0250*/ 	.short	0x010a
        /*0252*/ 	.byte	0x2a
	.zero		1


	//   ....[25]....
        /*0254*/ 	.word	0x00009f90
        /*0258*/ 	.word	0x000000a2
        /*025c*/ 	.word	0x00000000
        /*0260*/ 	.short	0x0101
        /*0262*/ 	.byte	0x2d
	.zero		1


	//   ....[26]....
        /*0264*/ 	.word	0x0000a940
        /*0268*/ 	.word	0x0000000c
        /*026c*/ 	.word	0x00000028
        /*0270*/ 	.short	0x010a
        /*0272*/ 	.byte	0x3f
	.zero		1


	//   ....[27]....
        /*0274*/ 	.word	0x0000ad00
        /*0278*/ 	.word	0x00000004
        /*027c*/ 	.word	0x00000088
        /*0280*/ 	.short	0x0101
        /*0282*/ 	.byte	0x3f
	.zero		1


	//   ....[28]....
        /*0284*/ 	.word	0x0000b490
        /*0288*/ 	.word	0x00000007
        /*028c*/ 	.word	0x00000000
        /*0290*/ 	.short	0x010a
        /*0292*/ 	.byte	0x3f
	.zero		1


	//   ....[29]....
        /*0294*/ 	.word	0x0000b510
        /*0298*/ 	.word	0x00000009
        /*029c*/ 	.word	0x00000000
        /*02a0*/ 	.short	0x010a
        /*02a2*/ 	.byte	0x3f
	.zero		1


	//   ....[30]....
        /*02a4*/ 	.word	0x0000b5a0
        /*02a8*/ 	.word	0x00000006
        /*02ac*/ 	.word	0x00000000
        /*02b0*/ 	.short	0x010a
        /*02b2*/ 	.byte	0x3f
	.zero		1


	//   ....[31]....
        /*02b4*/ 	.word	0x0000b630
        /*02b8*/ 	.word	0x00000009
        /*02bc*/ 	.word	0x00000000
        /*02c0*/ 	.short	0x010a
        /*02c2*/ 	.byte	0x3f
	.zero		1


	//   ....[32]....
        /*02c4*/ 	.word	0x0000b6c0
        /*02c8*/ 	.word	0x00000003
        /*02cc*/ 	.word	0x00000000
        /*02d0*/ 	.short	0x010a
        /*02d2*/ 	.byte	0x3f
	.zero		1


	//   ....[33]....
        /*02d4*/ 	.word	0x0000b720
        /*02d8*/ 	.word	0x000000a1
        /*02dc*/ 	.word	0x00000000
        /*02e0*/ 	.short	0x010a
        /*02e2*/ 	.byte	0x3f
	.zero		1


	//   ....[34]....
        /*02e4*/ 	.word	0x0000b770
        /*02e8*/ 	.word	0x00000003
        /*02ec*/ 	.word	0x00000000
        /*02f0*/ 	.short	0x010a
        /*02f2*/ 	.byte	0x3f
	.zero		1


	//   ....[35]....
        /*02f4*/ 	.word	0x0000b7d0
        /*02f8*/ 	.word	0x00000005
        /*02fc*/ 	.word	0x00000000
        /*0300*/ 	.short	0x010a
        /*0302*/ 	.byte	0x3f
	.zero		1


	//   ....[36]....
        /*0304*/ 	.word	0x0000b820
        /*0308*/ 	.word	0x000000a1
        /*030c*/ 	.word	0x00000010
        /*0310*/ 	.short	0x010a
        /*0312*/ 	.byte	0x3f
	.zero		1


	//   ....[37]....
        /*0314*/ 	.word	0x0000b8f0
        /*0318*/ 	.word	0x0000000c
        /*031c*/ 	.word	0x00000028
        /*0320*/ 	.short	0x010a
        /*0322*/ 	.byte	0x3f
	.zero		1


	//   ....[38]....
        /*0324*/ 	.word	0x0000b9c0
        /*0328*/ 	.word	0x00000007
        /*032c*/ 	.word	0x00000000
        /*0330*/ 	.short	0x010a
        /*0332*/ 	.byte	0x3f
	.zero		1


	//   ....[39]....
        /*0334*/ 	.word	0x0000ba10
        /*0338*/ 	.word	0x00000009
        /*033c*/ 	.word	0x00000000
        /*0340*/ 	.short	0x010a
        /*0342*/ 	.byte	0x3f
	.zero		1


	//   ....[40]....
        /*0344*/ 	.word	0x0000ba60
        /*0348*/ 	.word	0x00000006
        /*034c*/ 	.word	0x00000000
        /*0350*/ 	.short	0x010a
        /*0352*/ 	.byte	0x3f
	.zero		1


	//   ....[41]....
        /*0354*/ 	.word	0x0000bab0
        /*0358*/ 	.word	0x00000009
        /*035c*/ 	.word	0x00000000
        /*0360*/ 	.short	0x010a
        /*0362*/ 	.byte	0x3f
	.zero		1


	//----- nvinfo : EIATTR_NUM_MBARRIERS
	.align		4
.L_37:
        /*0364*/ 	.byte	0x03, 0x38
        /*0366*/ 	.short	0x0010


	//----- nvinfo : EIATTR_EXIT_INSTR_OFFSETS
	.align		4
        /*0368*/ 	.byte	0x04, 0x1c
        /*036a*/ 	.short	(.L_39 - .L_38)


	//   ....[0]....
.L_38:
        /*036c*/ 	.word	0x00001410


	//   ....[1]....
        /*0370*/ 	.word	0x00001470


	//   ....[2]....
        /*0374*/ 	.word	0x0000a620


	//   ....[3]....
        /*0378*/ 	.word	0x0000a650


	//   ....[4]....
        /*037c*/ 	.word	0x0000b710


	//----- nvinfo : EIATTR_MAX_THREADS
	.align		4
.L_39:
        /*0380*/ 	.byte	0x04, 0x05
        /*0382*/ 	.short	(.L_41 - .L_40)
.L_40:
        /*0384*/ 	.word	0x00000180
        /*0388*/ 	.word	0x00000001
        /*038c*/ 	.word	0x00000001


	//----- nvinfo : EIATTR_CRS_STACK_SIZE
	.align		4
.L_41:
        /*0390*/ 	.byte	0x04, 0x1e
        /*0392*/ 	.short	(.L_43 - .L_42)
.L_42:
        /*0394*/ 	.word	0x00000000


	//----- nvinfo : EIATTR_CBANK_PARAM_SIZE
	.align		4
.L_43:
        /*0398*/ 	.byte	0x03, 0x19
        /*039a*/ 	.short	0x0470


	//----- nvinfo : EIATTR_PARAM_CBANK
	.align		4
        /*039c*/ 	.byte	0x04, 0x0a
        /*039e*/ 	.short	(.L_45 - .L_44)
	.align		4
.L_44:
        /*03a0*/ 	.word	index@(.nv.constant0._ZN7cutlass13device_kernelINS_4gemm6kernel13GemmUniversalIN4cute5tupleIJiiiiEEENS1_10collective13CollectiveMmaINS1_34MainloopSm90TmaGmmaWarpSpecializedILi5ENS5_IJNS4_1CILi2EEENSA_ILi1EEESC_EEENS1_32KernelTmaWarpSpecializedPingpongEEENS5_IJNSA_ILi64EEENSA_ILi256EEESG_EEENS_10bfloat16_tENS5_IJlSC_lEEESJ_SK_NS4_8TiledMMAINS4_8MMA_AtomIJNS4_4SM904GMMA28MMA_64x256x16_F32BF16BF16_SSILNSO_5MajorE0ELSQ_0ELNSO_7ScaleInE1ELSR_1EEEEEENS4_6LayoutINS5_IJSC_SC_SC_EEENS5_IJNSA_ILi0EEESW_SW_EEEEENS5_IJNS4_10UnderscoreESZ_SZ_EEEEENS4_13SM90_TMA_LOADENS4_14ComposedLayoutINS4_7SwizzleILi3ELi4ELi3EEENS4_18smem_ptr_flag_bitsILi16EEENSU_INS5_IJNSA_ILi8EEESG_EEENS5_IJSG_SC_EEEEEEEvNS4_8identityENS4_23SM90_TMA_LOAD_MULTICASTES1C_vS1D_EENS_8epilogue10collective6detail29Sm90TmaWarpSpecializedAdapterINS1H_15DefaultEpilogueISJ_SK_SK_NS1G_6thread17LinearCombinationISJ_Li1EffLNS1L_9ScaleType4KindE0ELNS_15FloatRoundStyleE2ESJ_EENS1_15EpilogueDefaultEEEEEvvEEEEvNT_6ParamsE)
        /*03a4*/ 	.short	0x0210
        /*03a6*/ 	.short	0x0470


	//----- nvinfo : EIATTR_SW_WAR
	.align		4
.L_45:
        /*03a8*/ 	.byte	0x04, 0x36
        /*03aa*/ 	.short	(.L_47 - .L_46)
.L_46:
        /*03ac*/ 	.word	0x00000008
.L_47:


//--------------------- .nv.callgraph             --------------------------
	.section	.nv.callgraph,"",@"SHT_CUDA_CALLGRAPH"
	.align	4
	.sectionentsize	8
	.align		4
        /*0000*/ 	.word	0x00000000
	.align		4
        /*0004*/ 	.word	0xffffffff
	.align		4
        /*0008*/ 	.word	index@(_ZN7cutlass13device_kernelINS_4gemm6kernel13GemmUniversalIN4cute5tupleIJiiiiEEENS1_10collective13CollectiveMmaINS1_34MainloopSm90TmaGmmaWarpSpecializedILi5ENS5_IJNS4_1CILi2EEENSA_ILi1EEESC_EEENS1_32KernelTmaWarpSpecializedPingpongEEENS5_IJNSA_ILi64EEENSA_ILi256EEESG_EEENS_10bfloat16_tENS5_IJlSC_lEEESJ_SK_NS4_8TiledMMAINS4_8MMA_AtomIJNS4_4SM904GMMA28MMA_64x256x16_F32BF16BF16_SSILNSO_5MajorE0ELSQ_0ELNSO_7ScaleInE1ELSR_1EEEEEENS4_6LayoutINS5_IJSC_SC_SC_EEENS5_IJNSA_ILi0EEESW_SW_EEEEENS5_IJNS4_10UnderscoreESZ_SZ_EEEEENS4_13SM90_TMA_LOADENS4_14ComposedLayoutINS4_7SwizzleILi3ELi4ELi3EEENS4_18smem_ptr_flag_bitsILi16EEENSU_INS5_IJNSA_ILi8EEESG_EEENS5_IJSG_SC_EEEEEEEvNS4_8identityENS4_23SM90_TMA_LOAD_MULTICASTES1C_vS1D_EENS_8epilogue10collective6detail29Sm90TmaWarpSpecializedAdapterINS1H_15DefaultEpilogueISJ_SK_SK_NS1G_6thread17LinearCombinationISJ_Li1EffLNS1L_9ScaleType4KindE0ELNS_15FloatRoundStyleE2ESJ_EENS1_15EpilogueDefaultEEEEEvvEEEEvNT_6ParamsE)
	.align		4
        /*000c*/ 	.word	index@(__assertfail)
	.align		4
        /*0010*/ 	.word	0x00000000
	.align		4
        /*0014*/ 	.word	0xfffffffe
	.align		4
        /*0018*/ 	.word	0x00000000
	.align		4
        /*001c*/ 	.word	0xfffffffd
	.align		4
        /*0020*/ 	.word	0x00000000
	.align		4
        /*0024*/ 	.word	0xfffffffc


//--------------------- .nv.constant4             --------------------------
	.section	.nv.constant4,"a",@progbits
	.align	8
	.align		8
.nv.constant4:
        /*0000*/ 	.dword	__assertfail
	.align		8
        /*0008*/ 	.dword	__unnamed_1
	.align		8
        /*0010*/ 	.dword	_ZN39_INTERNAL_e80dfadc_4_k_cu_61153515_33854cuda3std3__45__cpo5beginE
	.align		8
        /*0018*/ 	.dword	_ZN39_INTERNAL_e80dfadc_4_k_cu_61153515_33854cuda3std3__45__cpo3endE
	.align		8
        /*0020*/ 	.dword	_ZN39_INTERNAL_e80dfadc_4_k_cu_61153515_33854cuda3std3__45__cpo6cbeginE
	.align		8
        /*0028*/ 	.dword	_ZN39_INTERNAL_e80dfadc_4_k_cu_61153515_33854cuda3std3__45__cpo4cendE
	.align		8
        /*0030*/ 	.dword	_ZN39_INTERNAL_e80dfadc_4_k_cu_61153515_33854cuda3std3__441_GLOBAL__N__e80dfadc_4_k_cu_61153515_33856ignoreE
	.align		8
        /*0038*/ 	.dword	_ZN39_INTERNAL_e80dfadc_4_k_cu_61153515_33854cuda3std3__419piecewise_constructE
	.align		8
        /*0040*/ 	.dword	_ZN39_INTERNAL_e80dfadc_4_k_cu_61153515_33854cuda3std3__48in_placeE
	.align		8
        /*0048*/ 	.dword	_ZN39_INTERNAL_e80dfadc_4_k_cu_61153515_33854cuda3std6ranges3__45__cpo4swapE
	.align		8
        /*0050*/ 	.dword	_ZN39_INTERNAL_e80dfadc_4_k_cu_61153515_33854cuda3std6ranges3__45__cpo9iter_moveE
	.align		8
        /*0058*/ 	.dword	_ZN39_INTERNAL_e80dfadc_4_k_cu_61153515_33854cute7productE
	.align		8
        /*0060*/ 	.dword	_ZN39_INTERNAL_e80dfadc_4_k_cu_61153515_33854cute1_E
	.align		8
        /*0068*/ 	.dword	$str$22
	.align		8
        /*0070*/ 	.dword	$str$23


//--------------------- .text._ZN7cutlass13device_kernelINS_4gemm6kernel13GemmUniversalIN4cute5tupleIJiiiiEEENS1_10collective13CollectiveMmaINS1_34MainloopSm90TmaGmmaWarpSpecializedILi5ENS5_IJNS4_1CILi2EEENSA_ILi1EEESC_EEENS1_32KernelTmaWarpSpecializedPingpongEEENS5_IJNSA_ILi64EEENSA_ILi256EEESG_EEENS_10bfloat16_tENS5_IJlSC_lEEESJ_SK_NS4_8TiledMMAINS4_8MMA_AtomIJNS4_4SM904GMMA28MMA_64x256x16_F32BF16BF16_SSILNSO_5MajorE0ELSQ_0ELNSO_7ScaleInE1ELSR_1EEEEEENS4_6LayoutINS5_IJSC_SC_SC_EEENS5_IJNSA_ILi0EEESW_SW_EEEEENS5_IJNS4_10UnderscoreESZ_SZ_EEEEENS4_13SM90_TMA_LOADENS4_14ComposedLayoutINS4_7SwizzleILi3ELi4ELi3EEENS4_18smem_ptr_flag_bitsILi16EEENSU_INS5_IJNSA_ILi8EEESG_EEENS5_IJSG_SC_EEEEEEEvNS4_8identityENS4_23SM90_TMA_LOAD_MULTICASTES1C_vS1D_EENS_8epilogue10collective6detail29Sm90TmaWarpSpecializedAdapterINS1H_15DefaultEpilogueISJ_SK_SK_NS1G_6thread17LinearCombinationISJ_Li1EffLNS1L_9ScaleType4KindE0ELNS_15FloatRoundStyleE2ESJ_EENS1_15EpilogueDefaultEEEEEvvEEEEvNT_6ParamsE --------------------------
	.section	.text._ZN7cutlass13device_kernelINS_4gemm6kernel13GemmUniversalIN4cute5tupleIJiiiiEEENS1_10collective13CollectiveMmaINS1_34MainloopSm90TmaGmmaWarpSpecializedILi5ENS5_IJNS4_1CILi2EEENSA_ILi1EEESC_EEENS1_32KernelTmaWarpSpecializedPingpongEEENS5_IJNSA_ILi64EEENSA_ILi256EEESG_EEENS_10bfloat16_tENS5_IJlSC_lEEESJ_SK_NS4_8TiledMMAINS4_8MMA_AtomIJNS4_4SM904GMMA28MMA_64x256x16_F32BF16BF16_SSILNSO_5MajorE0ELSQ_0ELNSO_7ScaleInE1ELSR_1EEEEEENS4_6LayoutINS5_IJSC_SC_SC_EEENS5_IJNSA_ILi0EEESW_SW_EEEEENS5_IJNS4_10UnderscoreESZ_SZ_EEEEENS4_13SM90_TMA_LOADENS4_14ComposedLayoutINS4_7SwizzleILi3ELi4ELi3EEENS4_18smem_ptr_flag_bitsILi16EEENSU_INS5_IJNSA_ILi8EEESG_EEENS5_IJSG_SC_EEEEEEEvNS4_8identityENS4_23SM90_TMA_LOAD_MULTICASTES1C_vS1D_EENS_8epilogue10collective6detail29Sm90TmaWarpSpecializedAdapterINS1H_15DefaultEpilogueISJ_SK_SK_NS1G_6thread17LinearCombinationISJ_Li1EffLNS1L_9ScaleType4KindE0ELNS_15FloatRoundStyleE2ESJ_EENS1_15EpilogueDefaultEEEEEvvEEEEvNT_6ParamsE,"ax",@progbits
	.align	128
.text._ZN7cutlass13device_kernelINS_4gemm6kernel13GemmUniversalIN4cute5tupleIJiiiiEEENS1_10collective13CollectiveMmaINS1_34MainloopSm90TmaGmmaWarpSpecializedILi5ENS5_IJNS4_1CILi2EEENSA_ILi1EEESC_EEENS1_32KernelTmaWarpSpecializedPingpongEEENS5_IJNSA_ILi64EEENSA_ILi256EEESG_EEENS_10bfloat16_tENS5_IJlSC_lEEESJ_SK_NS4_8TiledMMAINS4_8MMA_AtomIJNS4_4SM904GMMA28MMA_64x256x16_F32BF16BF16_SSILNSO_5MajorE0ELSQ_0ELNSO_7ScaleInE1ELSR_1EEEEEENS4_6LayoutINS5_IJSC_SC_SC_EEENS5_IJNSA_ILi0EEESW_SW_EEEEENS5_IJNS4_10UnderscoreESZ_SZ_EEEEENS4_13SM90_TMA_LOADENS4_14ComposedLayoutINS4_7SwizzleILi3ELi4ELi3EEENS4_18smem_ptr_flag_bitsILi16EEENSU_INS5_IJNSA_ILi8EEESG_EEENS5_IJSG_SC_EEEEEEEvNS4_8identityENS4_23SM90_TMA_LOAD_MULTICASTES1C_vS1D_EENS_8epilogue10collective6detail29Sm90TmaWarpSpecializedAdapterINS1H_15DefaultEpilogueISJ_SK_SK_NS1G_6thread17LinearCombinationISJ_Li1EffLNS1L_9ScaleType4KindE0ELNS_15FloatRoundStyleE2ESJ_EENS1_15EpilogueDefaultEEEEEvvEEEEvNT_6ParamsE:
        .type           _ZN7cutlass13device_kernelINS_4gemm6kernel13GemmUniversalIN4cute5tupleIJiiiiEEENS1_10collective13CollectiveMmaINS1_34MainloopSm90TmaGmmaWarpSpecializedILi5ENS5_IJNS4_1CILi2EEENSA_ILi1EEESC_EEENS1_32KernelTmaWarpSpecializedPingpongEEENS5_IJNSA_ILi64EEENSA_ILi256EEESG_EEENS_10bfloat16_tENS5_IJlSC_lEEESJ_SK_NS4_8TiledMMAINS4_8MMA_AtomIJNS4_4SM904GMMA28MMA_64x256x16_F32BF16BF16_SSILNSO_5MajorE0ELSQ_0ELNSO_7ScaleInE1ELSR_1EEEEEENS4_6LayoutINS5_IJSC_SC_SC_EEENS5_IJNSA_ILi0EEESW_SW_EEEEENS5_IJNS4_10UnderscoreESZ_SZ_EEEEENS4_13SM90_TMA_LOADENS4_14ComposedLayoutINS4_7SwizzleILi3ELi4ELi3EEENS4_18smem_ptr_flag_bitsILi16EEENSU_INS5_IJNSA_ILi8EEESG_EEENS5_IJSG_SC_EEEEEEEvNS4_8identityENS4_23SM90_TMA_LOAD_MULTICASTES1C_vS1D_EENS_8epilogue10collective6detail29Sm90TmaWarpSpecializedAdapterINS1H_15DefaultEpilogueISJ_SK_SK_NS1G_6thread17LinearCombinationISJ_Li1EffLNS1L_9ScaleType4KindE0ELNS_15FloatRoundStyleE2ESJ_EENS1_15EpilogueDefaultEEEEEvvEEEEvNT_6ParamsE,@function
        .size           _ZN7cutlass13device_kernelINS_4gemm6kernel13GemmUniversalIN4cute5tupleIJiiiiEEENS1_10collective13CollectiveMmaINS1_34MainloopSm90TmaGmmaWarpSpecializedILi5ENS5_IJNS4_1CILi2EEENSA_ILi1EEESC_EEENS1_32KernelTmaWarpSpecializedPingpongEEENS5_IJNSA_ILi64EEENSA_ILi256EEESG_EEENS_10bfloat16_tENS5_IJlSC_lEEESJ_SK_NS4_8TiledMMAINS4_8MMA_AtomIJNS4_4SM904GMMA28MMA_64x256x16_F32BF16BF16_SSILNSO_5MajorE0ELSQ_0ELNSO_7ScaleInE1ELSR_1EEEEEENS4_6LayoutINS5_IJSC_SC_SC_EEENS5_IJNSA_ILi0EEESW_SW_EEEEENS5_IJNS4_10UnderscoreESZ_SZ_EEEEENS4_13SM90_TMA_LOADENS4_14ComposedLayoutINS4_7SwizzleILi3ELi4ELi3EEENS4_18smem_ptr_flag_bitsILi16EEENSU_INS5_IJNSA_ILi8EEESG_EEENS5_IJSG_SC_EEEEEEEvNS4_8identityENS4_23SM90_TMA_LOAD_MULTICASTES1C_vS1D_EENS_8epilogue10collective6detail29Sm90TmaWarpSpecializedAdapterINS1H_15DefaultEpilogueISJ_SK_SK_NS1G_6thread17LinearCombinationISJ_Li1EffLNS1L_9ScaleType4KindE0ELNS_15FloatRoundStyleE2ESJ_EENS1_15EpilogueDefaultEEEEEvvEEEEvNT_6ParamsE,(.L_x_331 - _ZN7cutlass13device_kernelINS_4gemm6kernel13GemmUniversalIN4cute5tupleIJiiiiEEENS1_10collective13CollectiveMmaINS1_34MainloopSm90TmaGmmaWarpSpecializedILi5ENS5_IJNS4_1CILi2EEENSA_ILi1EEESC_EEENS1_32KernelTmaWarpSpecializedPingpongEEENS5_IJNSA_ILi64EEENSA_ILi256EEESG_EEENS_10bfloat16_tENS5_IJlSC_lEEESJ_SK_NS4_8TiledMMAINS4_8MMA_AtomIJNS4_4SM904GMMA28MMA_64x256x16_F32BF16BF16_SSILNSO_5MajorE0ELSQ_0ELNSO_7ScaleInE1ELSR_1EEEEEENS4_6LayoutINS5_IJSC_SC_SC_EEENS5_IJNSA_ILi0EEESW_SW_EEEEENS5_IJNS4_10UnderscoreESZ_SZ_EEEEENS4_13SM90_TMA_LOADENS4_14ComposedLayoutINS4_7SwizzleILi3ELi4ELi3EEENS4_18smem_ptr_flag_bitsILi16EEENSU_INS5_IJNSA_ILi8EEESG_EEENS5_IJSG_SC_EEEEEEEvNS4_8identityENS4_23SM90_TMA_LOAD_MULTICASTES1C_vS1D_EENS_8epilogue10collective6detail29Sm90TmaWarpSpecializedAdapterINS1H_15DefaultEpilogueISJ_SK_SK_NS1G_6thread17LinearCombinationISJ_Li1EffLNS1L_9ScaleType4KindE0ELNS_15FloatRoundStyleE2ESJ_EENS1_15EpilogueDefaultEEEEEvvEEEEvNT_6ParamsE)
        .other          _ZN7cutlass13device_kernelINS_4gemm6kernel13GemmUniversalIN4cute5tupleIJiiiiEEENS1_10collective13CollectiveMmaINS1_34MainloopSm90TmaGmmaWarpSpecializedILi5ENS5_IJNS4_1CILi2EEENSA_ILi1EEESC_EEENS1_32KernelTmaWarpSpecializedPingpongEEENS5_IJNSA_ILi64EEENSA_ILi256EEESG_EEENS_10bfloat16_tENS5_IJlSC_lEEESJ_SK_NS4_8TiledMMAINS4_8MMA_AtomIJNS4_4SM904GMMA28MMA_64x256x16_F32BF16BF16_SSILNSO_5MajorE0ELSQ_0ELNSO_7ScaleInE1ELSR_1EEEEEENS4_6LayoutINS5_IJSC_SC_SC_EEENS5_IJNSA_ILi0EEESW_SW_EEEEENS5_IJNS4_10UnderscoreESZ_SZ_EEEEENS4_13SM90_TMA_LOADENS4_14ComposedLayoutINS4_7SwizzleILi3ELi4ELi3EEENS4_18smem_ptr_flag_bitsILi16EEENSU_INS5_IJNSA_ILi8EEESG_EEENS5_IJSG_SC_EEEEEEEvNS4_8identityENS4_23SM90_TMA_LOAD_MULTICASTES1C_vS1D_EENS_8epilogue10collective6detail29Sm90TmaWarpSpecializedAdapterINS1H_15DefaultEpilogueISJ_SK_SK_NS1G_6thread17LinearCombinationISJ_Li1EffLNS1L_9ScaleType4KindE0ELNS_15FloatRoundStyleE2ESJ_EENS1_15EpilogueDefaultEEEEEvvEEEEvNT_6ParamsE,@"STO_CUDA_ENTRY STV_DEFAULT"
_ZN7cutlass13device_kernelINS_4gemm6kernel13GemmUniversalIN4cute5tupleIJiiiiEEENS1_10collective13CollectiveMmaINS1_34MainloopSm90TmaGmmaWarpSpecializedILi5ENS5_IJNS4_1CILi2EEENSA_ILi1EEESC_EEENS1_32KernelTmaWarpSpecializedPingpongEEENS5_IJNSA_ILi64EEENSA_ILi256EEESG_EEENS_10bfloat16_tENS5_IJlSC_lEEESJ_SK_NS4_8TiledMMAINS4_8MMA_AtomIJNS4_4SM904GMMA28MMA_64x256x16_F32BF16BF16_SSILNSO_5MajorE0ELSQ_0ELNSO_7ScaleInE1ELSR_1EEEEEENS4_6LayoutINS5_IJSC_SC_SC_EEENS5_IJNSA_ILi0EEESW_SW_EEEEENS5_IJNS4_10UnderscoreESZ_SZ_EEEEENS4_13SM90_TMA_LOADENS4_14ComposedLayoutINS4_7SwizzleILi3ELi4ELi3EEENS4_18smem_ptr_flag_bitsILi16EEENSU_INS5_IJNSA_ILi8EEESG_EEENS5_IJSG_SC_EEEEEEEvNS4_8identityENS4_23SM90_TMA_LOAD_MULTICASTES1C_vS1D_EENS_8epilogue10collective6detail29Sm90TmaWarpSpecializedAdapterINS1H_15DefaultEpilogueISJ_SK_SK_NS1G_6thread17LinearCombinationISJ_Li1EffLNS1L_9ScaleType4KindE0ELNS_15FloatRoundStyleE2ESJ_EENS1_15EpilogueDefaultEEEEEvvEEEEvNT_6ParamsE:
[----:B------:R-:W0:Y:S02]  /*0000*/  LDC R1, c[0x0][0x28] ;  /* 0x00000a00ff017b82 */ /* 0x000e240000000800 */
[----:B0-----:R-:W-:Y:S01]  /*0010*/  VIADD R1, R1, 0xfffffff8 ;  /* 0xfffffff801017836 */ /* 0x001fe20000000000 */
[----:B------:R-:W0:Y:S01]  /*0020*/  S2R R4, SR_TID.X ;  /* 0x0000000000047919 */ /* 0x000e220000002100 */
[----:B------:R-:W-:Y:S01]  /*0030*/  ELECT P0, URZ, PT ;  /* 0x00000000003f782f */ /* 0x000fe20003800000 */
[----:B------:R-:W-:Y:S01]  /*0040*/  BSSY B0, `(.L_x_0) ;  /* 0x000000f000007945 */ /* 0x000fe20003800000 */
[--C-:B0-----:R-:W-:Y:S02]  /*0050*/  SHF.R.U32.HI R2, RZ, 0x5, R4.reuse ;  /* 0x00000005ff027819 */ /* 0x101fe40000011604 */
[----:B------:R-:W-:-:S03]  /*0060*/  SHF.R.U32.HI R7, RZ, 0x7, R4 ;  /* 0x00000007ff077819 */ /* 0x000fc60000011604 */
[----:B------:R-:W0:Y:S04]  /*0070*/  SHFL.IDX PT, R5, R2, RZ, 0x1f ;  /* 0x00001fff02057589 */ /* 0x000e2800000e0000 */
[----:B------:R1:W2:Y:S01]  /*0080*/  SHFL.IDX PT, R10, R7, RZ, 0x1f ;  /* 0x00001fff070a7589 */ /* 0x0002a200000e0000 */
[----:B0-----:R-:W-:-:S13]  /*0090*/  ISETP.NE.OR P0, PT, R5, RZ, !P0 ;  /* 0x000000ff0500720c */ /* 0x001fda0004705670 */
[----:B-12---:R-:W-:Y:S05]  /*00a0*/  @P0 BRA `(.L_x_1) ;  /* 0x0000000000200947 */ /* 0x006fea0003800000 */
[----:B------:R-:W-:Y:S02]  /*00b0*/  ULDC.64 UR4, c[0x0][0x198] ;  /* 0x0000660000047ab9 */ /* 0x000fe40000000a00 */
[----:B------:R-:W-:Y:S02]  /*00c0*/  UIADD3 UR6, UP0, UR4, 0xf0, URZ ;  /* 0x000000f004067890 */ /* 0x000fe4000ff1e03f */
[----:B------:R-:W-:Y:S02]  /*00d0*/  UIADD3 UR4, UP1, UR4, 0x1f0, URZ ;  /* 0x000001f004047890 */ /* 0x000fe4000ff3e03f */
[----:B------:R-:W-:Y:S02]  /*00e0*/  UIADD3.X UR7, URZ, UR5, URZ, UP0, !UPT ;  /* 0x000000053f077290 */ /* 0x000fe400087fe43f */
[----:B------:R-:W-:-:S07]  /*00f0*/  UIADD3.X UR5, URZ, UR5, URZ, UP1, !UPT ;  /* 0x000000053f057290 */ /* 0x000fce0008ffe43f */
[----:B------:R0:W-:Y:S02]  /*0100*/  UTMACCTL.PF [UR6] ;  /* 0x00000000060079b9 */ /* 0x0001e40008040000 */
[----:B------:R0:W-:Y:S02]  /*0110*/  UTMACCTL.PF [UR4] ;  /* 0x00000000040079b9 */ /* 0x0001e40008040000 */
[----:B0-----:R-:W-:Y:S01]  /*0120*/  NOP ;  /* 0x0000000000007918 */ /* 0x001fe20000000000 */
.L_x_1:
[----:B------:R-:W-:Y:S05]  /*0130*/  BSYNC B0 ;  /* 0x0000000000007941 */ /* 0x000fea0003800000 */
.L_x_0:
[----:B------:R-:W0:Y:S01]  /*0140*/  SHFL.IDX PT, R8, R2, RZ, 0x1f ;  /* 0x00001fff02087589 */ /* 0x000e2200000e0000 */
[----:B------:R-:W-:-:S04]  /*0150*/  SHF.R.S32.HI R3, RZ, 0x1f, R4 ;  /* 0x0000001fff037819 */ /* 0x000fc80000011404 */
[----:B------:R-:W-:Y:S02]  /*0160*/  LEA.HI R3, R3, R4, RZ, 0x7 ;  /* 0x0000000403037211 */ /* 0x000fe400078f38ff */
[----:B0-----:R-:W-:-:S13]  /*0170*/  ISETP.NE.AND P0, PT, R8, RZ, PT ;  /* 0x000000ff0800720c */ /* 0x001fda0003f05270 */
[----:B------:R-:W-:Y:S05]  /*0180*/  @P0 BRA `(.L_x_2) ;  /* 0x0000000000600947 */ /* 0x000fea0003800000 */
[----:B------:R-:W0:Y:S01]  /*0190*/  S2UR UR8, SR_CgaCtaId ;  /* 0x00000000000879c3 */ /* 0x000e220000008800 */
[----:B------:R-:W-:Y:S01]  /*01a0*/  UMOV UR4, 0x400 ;  /* 0x0000040000047882 */ /* 0x000fe20000000000 */
[----:B------:R-:W-:Y:S01]  /*01b0*/  UMOV UR5, 0x1 ;  /* 0x0000000100057882 */ /* 0x000fe20000000000 */
[----:B------:R-:W-:Y:S01]  /*01c0*/  UMOV UR6, 0x2 ;  /* 0x0000000200067882 */ /* 0x000fe20000000000 */
[----:B------:R-:W-:Y:S01]  /*01d0*/  ELECT P0, URZ, PT ;  /* 0x00000000003f782f */ /* 0x000fe20003800000 */
[----:B------:R-:W-:-:S04]  /*01e0*/  UIADD3 UR6, -UR6, 0x100000, URZ ;  /* 0x0010000006067890 */ /* 0x000fc8000fffe13f */
[----:B------:R-:W-:Y:S02]  /*01f0*/  USHF.L.U32 UR7, UR6, 0xb, URZ ;  /* 0x0000000b06077899 */ /* 0x000fe4000800063f */
[----:B------:R-:W-:Y:S02]  /*0200*/  USHF.L.U32 UR6, UR6, 0x1, URZ ;  /* 0x0000000106067899 */ /* 0x000fe4000800063f */
[----:B0-----:R-:W-:Y:S02]  /*0210*/  ULEA UR8, UR8, UR4, 0x18 ;  /* 0x0000000408087291 */ /* 0x001fe4000f8ec03f */
[----:B------:R-:W-:-:S04]  /*0220*/  UIADD3 UR4, -UR5, 0x100000, URZ ;  /* 0x0010000005047890 */ /* 0x000fc8000fffe13f */
[----:B------:R-:W-:Y:S02]  /*0230*/  USHF.L.U32 UR5, UR4, 0xb, URZ ;  /* 0x0000000b04057899 */ /* 0x000fe4000800063f */
[----:B------:R-:W-:Y:S01]  /*0240*/  USHF.L.U32 UR4, UR4, 0x1, URZ ;  /* 0x0000000104047899 */ /* 0x000fe2000800063f */
[----:B------:R-:W0:Y:S11]  /*0250*/  FENCE.VIEW.ASYNC.S ;  /* 0x00000000000073c6 */ /* 0x000e360000000000 */
[----:B0-----:R0:W1:Y:S01]  /*0260*/  SYNCS.EXCH.64 URZ, [UR8], UR4 ;  /* 0x00000004083f75b2 */ /* 0x0010620008000100 */
[----:B------:R0:W2:Y:S01]  /*0270*/  SYNCS.EXCH.64 URZ, [UR8+0x28], UR6 ;  /* 0x00002806083f75b2 */ /* 0x0000a20008000100 */
[----:B------:R0:W3:Y:S01]  /*0280*/  SYNCS.EXCH.64 URZ, [UR8+0x8], UR4 ;  /* 0x00000804083f75b2 */ /* 0x0000e20008000100 */
[----:B------:R0:W4:Y:S01]  /*0290*/  SYNCS.EXCH.64 URZ, [UR8+0x30], UR6 ;  /* 0x00003006083f75b2 */ /* 0x0001220008000100 */
[----:B------:R0:W0:Y:S01]  /*02a0*/  SYNCS.EXCH.64 URZ, [UR8+0x10], UR4 ;  /* 0x00001004083f75b2 */ /* 0x0000220008000100 */
[----:B------:R0:W0:Y:S01]  /*02b0*/  SYNCS.EXCH.64 URZ, [UR8+0x38], UR6 ;  /* 0x00003806083f75b2 */ /* 0x0000220008000100 */
[----:B------:R0:W0:Y:S01]  /*02c0*/  SYNCS.EXCH.64 URZ, [UR8+0x18], UR4 ;  /* 0x00001804083f75b2 */ /* 0x0000220008000100 */
[----:B------:R0:W0:Y:S01]  /*02d0*/  SYNCS.EXCH.64 URZ, [UR8+0x40], UR6 ;  /* 0x00004006083f75b2 */ /* 0x0000220008000100 */
[----:B------:R0:W0:Y:S01]  /*02e0*/  SYNCS.EXCH.64 URZ, [UR8+0x20], UR4 ;  /* 0x00002004083f75b2 */ /* 0x0000220008000100 */
[----:B------:R0:W0:Y:S01]  /*02f0*/  SYNCS.EXCH.64 URZ, [UR8+0x48], UR6 ;  /* 0x00004806083f75b2 */ /* 0x0000220008000100 */
[----:B------:R-:W-:Y:S01]  /*0300*/  NOP ;  /* 0x0000000000007918 */ /* 0x000fe20000000000 */
.L_x_2:
[----:B------:R-:W5:Y:S01]  /*0310*/  SHFL.IDX PT, R13, R2, RZ, 0x1f ;  /* 0x00001fff020d7589 */ /* 0x000f6200000e0000 */
[----:B------:R-:W1:Y:S01]  /*0320*/  S2UR UR12, SR_CTAID.X ;  /* 0x00000000000c79c3 */ /* 0x000e620000002500 */
[----:B------:R-:W-:Y:S02]  /*0330*/  LOP3.LUT R3, R3, 0xffffff80, RZ, 0xc0, !PT ;  /* 0xffffff8003037812 */ /* 0x000fe400078ec0ff */
[----:B------:R-:W-:Y:S01]  /*0340*/  ELECT P0, URZ, PT ;  /* 0x00000000003f782f */ /* 0x000fe20003800000 */
[----:B------:R2:W3:Y:S01]  /*0350*/  SHFL.IDX PT, R12, R2, RZ, 0x1f ;  /* 0x00001fff020c7589 */ /* 0x0004e200000e0000 */
[----:B------:R-:W-:Y:S01]  /*0360*/  ELECT P1, URZ, PT ;  /* 0x00000000003f782f */ /* 0x000fe20003820000 */
[----:B------:R-:W-:Y:S01]  /*0370*/  NOP ;  /* 0x0000000000007918 */ /* 0x000fe20000000000 */
[----:B------:R-:W-:Y:S01]  /*0380*/  IMAD.IADD R3, R4, 0x1, -R3 ;  /* 0x0000000104037824 */ /* 0x000fe200078e0a03 */
[----:B------:R-:W4:Y:S01]  /*0390*/  S2R R6, SR_CTAID.Y ;  /* 0x0000000000067919 */ /* 0x000f220000002600 */
[----:B0-----:R-:W-:Y:S01]  /*03a0*/  ULDC UR4, c[0x0][0x150] ;  /* 0x0000540000047ab9 */ /* 0x001fe20000000800 */
[----:B------:R-:W0:Y:S01]  /*03b0*/  LDC R14, c[0x0][0x144] ;  /* 0x00005100ff0e7b82 */ /* 0x000e220000000800 */
[----:B------:R-:W-:Y:S01]  /*03c0*/  UMOV UR11, 0x80 ;  /* 0x00000080000b7882 */ /* 0x000fe20000000000 */
[----:B------:R-:W-:Y:S01]  /*03d0*/  SHF.R.S32.HI R0, RZ, 0x1f, R3 ;  /* 0x0000001fff007819 */ /* 0x000fe20000011403 */
[----:B------:R-:W-:Y:S01]  /*03e0*/  NOP ;  /* 0x0000000000007918 */ /* 0x000fe20000000000 */
[C---:B------:R-:W-:Y:S01]  /*03f0*/  VIADD R35, R10.reuse, 0xffffffff ;  /* 0xffffffff0a237836 */ /* 0x040fe20000000000 */
[----:B------:R-:W-:Y:S01]  /*0400*/  ISETP.NE.AND P4, PT, R10, RZ, PT ;  /* 0x000000ff0a00720c */ /* 0x000fe20003f85270 */
[----:B------:R-:W-:Y:S01]  /*0410*/  IMAD.MOV.U32 R153, RZ, RZ, 0x1 ;  /* 0x00000001ff997424 */ /* 0x000fe200078e00ff */
[----:B------:R-:W-:Y:S01]  /*0420*/  LEA.HI R9, R0, R3, RZ, 0x3 ;  /* 0x0000000300097211 */ /* 0x000fe200078f18ff */
[----:B------:R-:W0:Y:S01]  /*0430*/  LDC R15, c[0x0][0x140] ;  /* 0x00005000ff0f7b82 */ /* 0x000e220000000800 */
[----:B------:R-:W-:-:S02]  /*0440*/  ISETP.GE.U32.AND P6, PT, R35, 0x2, PT ;  /* 0x000000022300780c */ /* 0x000fc40003fc6070 */
[--C-:B------:R-:W-:Y:S02]  /*0450*/  SHF.R.S32.HI R11, RZ, 0x3, R9.reuse ;  /* 0x00000003ff0b7819 */ /* 0x100fe40000011409 */
[----:B--2---:R-:W-:Y:S02]  /*0460*/  SHF.R.S32.HI R2, RZ, 0x1f, R9 ;  /* 0x0000001fff027819 */ /* 0x004fe40000011409 */
[----:B------:R-:W-:Y:S01]  /*0470*/  SHF.R.S32.HI R9, RZ, 0x1f, R8 ;  /* 0x0000001fff097819 */ /* 0x000fe20000011408 */
[----:B------:R-:W2:Y:S01]  /*0480*/  LDC R25, c[0x0][0x148] ;  /* 0x00005200ff197b82 */ /* 0x000ea20000000800 */
[----:B-----5:R-:W-:Y:S02]  /*0490*/  ISETP.NE.OR P0, PT, R13, RZ, !P0 ;  /* 0x000000ff0d00720c */ /* 0x020fe40004705670 */
[----:B-1----:R-:W-:Y:S02]  /*04a0*/  I2FP.F32.U32 R13, UR12 ;  /* 0x0000000c000d7c45 */ /* 0x002fe40008201000 */
[----:B------:R-:W-:-:S02]  /*04b0*/  LEA.HI R2, R2, R11, RZ, 0x2 ;  /* 0x0000000b02027211 */ /* 0x000fc400078f10ff */
[----:B------:R-:W-:Y:S01]  /*04c0*/  LEA.HI R9, R9, R8, RZ, 0x2 ;  /* 0x0000000809097211 */ /* 0x000fe200078f10ff */
[----:B------:R-:W-:Y:S01]  /*04d0*/  FMUL R13, R13, UR4 ;  /* 0x000000040d0d7c20 */ /* 0x000fe20008400000 */
[----:B---3--:R-:W-:Y:S01]  /*04e0*/  ISETP.NE.OR P1, PT, R12, RZ, !P1 ;  /* 0x000000ff0c00720c */ /* 0x008fe20004f25670 */
[----:B------:R-:W-:Y:S01]  /*04f0*/  ULDC UR4, c[0x0][0x154] ;  /* 0x0000550000047ab9 */ /* 0x000fe20000000800 */
[----:B------:R-:W-:Y:S02]  /*0500*/  LOP3.LUT R12, R2, 0xfffffffc, RZ, 0xc0, !PT ;  /* 0xfffffffc020c7812 */ /* 0x000fe400078ec0ff */
[----:B------:R-:W-:Y:S01]  /*0510*/  LOP3.LUT R9, R9, 0x3ffffffc, RZ, 0xc0, !PT ;  /* 0x3ffffffc09097812 */ /* 0x000fe200078ec0ff */
[----:B------:R-:W1:Y:S01]  /*0520*/  F2I.U32.TRUNC.NTZ R13, R13 ;  /* 0x0000000d000d7305 */ /* 0x000e62000020f000 */
[----:B------:R-:W-:Y:S01]  /*0530*/  SHF.R.S32.HI R2, RZ, 0x1f, R5 ;  /* 0x0000001fff027819 */ /* 0x000fe20000011405 */
[----:B------:R-:W-:Y:S01]  /*0540*/  IMAD.IADD R12, R11, 0x1, -R12 ;  /* 0x000000010b0c7824 */ /* 0x000fe200078e0a0c */
[----:B------:R-:W-:Y:S01]  /*0550*/  VOTEU.ALL UP1, P0 ;  /* 0x00000000003f7886 */ /* 0x000fe20000020000 */
[----:B------:R-:W-:Y:S01]  /*0560*/  IMAD.IADD R9, R8, 0x1, -R9 ;  /* 0x0000000108097824 */ /* 0x000fe200078e0a09 */
[----:B------:R-:W-:Y:S01]  /*0570*/  LEA.HI R2, R2, R5, RZ, 0x2 ;  /* 0x0000000502027211 */ /* 0x000fe200078f10ff */
[----:B------:R-:W-:Y:S01]  /*0580*/  VOTEU.ALL UP0, P0 ;  /* 0x00000000003f7886 */ /* 0x000fe20000000000 */
[----:B----4-:R-:W-:Y:S01]  /*0590*/  I2FP.F32.U32 R8, R6 ;  /* 0x0000000600087245 */ /* 0x010fe20000201000 */
[----:B------:R-:W-:Y:S01]  /*05a0*/  IMAD R9, R9, 0x4, R12 ;  /* 0x0000000409097824 */ /* 0x000fe200078e020c */
[----:B------:R-:W-:Y:S01]  /*05b0*/  LOP3.LUT R2, R2, 0xfffffffc, RZ, 0xc0, !PT ;  /* 0xfffffffc02027812 */ /* 0x000fe200078ec0ff */
[----:B------:R-:W-:Y:S01]  /*05c0*/  VOTEU.ALL UP2, P1 ;  /* 0x00000000003f7886 */ /* 0x000fe20000840000 */
[----:B------:R-:W3:Y:S01]  /*05d0*/  @!UP1 S2UR UR7, SR_CgaCtaId ;  /* 0x00000000000799c3 */ /* 0x000ee20000008800 */
[----:B------:R-:W-:Y:S01]  /*05e0*/  FMUL R8, R8, UR4 ;  /* 0x0000000408087c20 */ /* 0x000fe20008400000 */
[----:B------:R-:W-:Y:S01]  /*05f0*/  IMAD.SHL.U32 R152, R9, 0x4, RZ ;  /* 0x0000000409987824 */ /* 0x000fe200078e00ff */
[----:B------:R-:W-:Y:S01]  /*0600*/  UMOV UR4, 0x20 ;  /* 0x0000002000047882 */ /* 0x000fe20000000000 */
[----:B------:R-:W-:Y:S01]  /*0610*/  IMAD.IADD R5, R5, 0x1, -R2 ;  /* 0x0000000105057824 */ /* 0x000fe200078e0a02 */
[----:B------:R-:W-:Y:S01]  /*0620*/  LEA.HI R2, R9, R9, RZ, 0x1 ;  /* 0x0000000909027211 */ /* 0x000fe200078f08ff */
[----:B-1----:R-:W-:Y:S01]  /*0630*/  IMAD.MOV R13, RZ, RZ, -R13 ;  /* 0x000000ffff0d7224 */ /* 0x002fe200078e0a0d */
[----:B------:R-:W1:Y:S01]  /*0640*/  F2I.U32.TRUNC.NTZ R8, R8 ;  /* 0x0000000800087305 */ /* 0x000e62000020f000 */
[----:B------:R-:W4:Y:S01]  /*0650*/  @!UP2 S2UR UR10, SR_CgaCtaId ;  /* 0x00000000000aa9c3 */ /* 0x000f220000008800 */
[----:B------:R-:W-:Y:S01]  /*0660*/  LOP3.LUT R2, R2, 0xfffffffe, RZ, 0xc0, !PT ;  /* 0xfffffffe02027812 */ /* 0x000fe200078ec0ff */
[----:B0-----:R-:W-:Y:S01]  /*0670*/  IMAD R21, R14, R13, UR12 ;  /* 0x0000000c0e157e24 */ /* 0x001fe2000f8e020d */
[----:B------:R-:W-:Y:S01]  /*0680*/  @!UP1 UMOV UR6, 0x400 ;  /* 0x0000040000069882 */ /* 0x000fe20000000000 */
[----:B------:R-:W-:-:S04]  /*0690*/  @!UP1 UIADD3 UR4, -UR4, 0x100000, URZ ;  /* 0x0010000004049890 */ /* 0x000fc8000fffe13f */
[----:B------:R-:W-:Y:S02]  /*06a0*/  @!UP1 USHF.L.U32 UR5, UR4, 0xb, URZ ;  /* 0x0000000b04059899 */ /* 0x000fe4000800063f */
[----:B------:R-:W-:Y:S01]  /*06b0*/  @!UP1 USHF.L.U32 UR4, UR4, 0x1, URZ ;  /* 0x0000000104049899 */ /* 0x000fe2000800063f */
[C---:B------:R-:W-:Y:S01]  /*06c0*/  LOP3.LUT R152, R9.reuse, 0xc, R152, 0x78, !PT ;  /* 0x0000000c09987812 */ /* 0x040fe200078e7898 */
[----:B------:R-:W-:Y:S01]  /*06d0*/  IMAD.IADD R2, R9, 0x1, -R2 ;  /* 0x0000000109027824 */ /* 0x000fe200078e0a02 */
[----:B------:R-:W-:Y:S01]  /*06e0*/  @!UP2 UMOV UR9, 0x400 ;  /* 0x000004000009a882 */ /* 0x000fe20000000000 */
[----:B------:R-:W-:Y:S01]  /*06f0*/  VOTEU.ALL UP3, P1 ;  /* 0x00000000003f7886 */ /* 0x000fe20000860000 */
[----:B------:R-:W-:Y:S01]  /*0700*/  VOTEU.ALL UP4, P1 ;  /* 0x00000000003f7886 */ /* 0x000fe20000880000 */
[----:B------:R-:W-:Y:S01]  /*0710*/  VOTEU.ALL UP5, P1 ;  /* 0x00000000003f7886 */ /* 0x000fe200008a0000 */
[----:B------:R-:W-:Y:S01]  /*0720*/  ISETP.NE.AND P3, PT, R2, R21, PT ;  /* 0x000000150200720c */ /* 0x000fe20003f65270 */
[----:B------:R0:W0:Y:S01]  /*0730*/  SHFL.IDX PT, R14, R7, RZ, 0x1f ;  /* 0x00001fff070e7589 */ /* 0x00002200000e0000 */
[----:B------:R-:W-:Y:S01]  /*0740*/  ISETP.EQ.U32.AND P2, PT, R15, 0x1, PT ;  /* 0x000000010f00780c */ /* 0x000fe20003f42070 */
[----:B-1----:R-:W-:Y:S01]  /*0750*/  IMAD.MOV R20, RZ, RZ, -R8 ;  /* 0x000000ffff147224 */ /* 0x002fe200078e0a08 */
[----:B---3--:R-:W-:-:S02]  /*0760*/  @!UP1 ULEA UR8, UR7, UR6, 0x18 ;  /* 0x0000000607089291 */ /* 0x008fc4000f8ec03f */
[----:B------:R-:W-:-:S04]  /*0770*/  @!UP2 UIADD3 UR6, -UR11, 0x100000, URZ ;  /* 0x001000000b06a890 */ /* 0x000fc8000fffe13f */
[----:B------:R-:W-:Y:S02]  /*0780*/  @!UP2 USHF.L.U32 UR7, UR6, 0xb, URZ ;  /* 0x0000000b0607a899 */ /* 0x000fe4000800063f */
[----:B------:R-:W-:Y:S01]  /*0790*/  @!UP2 USHF.L.U32 UR6, UR6, 0x1, URZ ;  /* 0x000000010606a899 */ /* 0x000fe2000800063f */
[----:B--2---:R-:W-:Y:S01]  /*07a0*/  IMAD R9, R25, R20, R6 ;  /* 0x0000001419097224 */ /* 0x004fe200078e0206 */
[----:B------:R-:W-:Y:S01]  /*07b0*/  VOTEU.ALL UP1, P0 ;  /* 0x00000000003f7886 */ /* 0x000fe20000020000 */
[----:B------:R-:W-:Y:S01]  /*07c0*/  LOP3.LUT P0, RZ, R3, 0x7, RZ, 0xc0, !PT ;  /* 0x0000000703ff7812 */ /* 0x000fe2000780c0ff */
[----:B----4-:R-:W-:Y:S01]  /*07d0*/  @!UP2 ULEA UR9, UR10, UR9, 0x18 ;  /* 0x000000090a09a291 */ /* 0x010fe2000f8ec03f */
[----:B------:R-:W-:Y:S01]  /*07e0*/  @P3 LEA.HI R2, R152, R152, RZ, 0x1 ;  /* 0x0000009898023211 */ /* 0x000fe200078f08ff */
[----:B------:R-:W-:Y:S01]  /*07f0*/  VOTEU.ALL UP2, P1 ;  /* 0x00000000003f7886 */ /* 0x000fe20000840000 */
[----:B------:R-:W-:Y:S01]  /*0800*/  ISETP.NE.AND P1, PT, R5, 0x3, PT ;  /* 0x000000030500780c */ /* 0x000fe20003f25270 */
[----:B------:R-:W1:Y:S02]  /*0810*/  FENCE.VIEW.ASYNC.S ;  /* 0x00000000000073c6 */ /* 0x000e640000000000 */
[----:B-1----:R1:W2:Y:S01]  /*0820*/  @!UP0 SYNCS.EXCH.64 URZ, [UR8+0x80], UR4 ;  /* 0x00008004083f85b2 */ /* 0x0022a20008000100 */
[----:B------:R-:W-:-:S02]  /*0830*/  @P3 SHF.R.S32.HI R2, RZ, 0x1, R2 ;  /* 0x00000001ff023819 */ /* 0x000fc40000011402 */
[----:B------:R-:W-:Y:S02]  /*0840*/  ISETP.EQ.OR P1, PT, R5, RZ, !P1 ;  /* 0x000000ff0500720c */ /* 0x000fe40004f22670 */
[----:B------:R-:W-:Y:S02]  /*0850*/  @P3 ISETP.NE.AND P5, PT, R2, R9, PT ;  /* 0x000000090200320c */ /* 0x000fe40003fa5270 */
[----:B------:R-:W-:Y:S02]  /*0860*/  ISETP.LT.U32.AND P0, PT, R152, 0x2, !P0 ;  /* 0x000000029800780c */ /* 0x000fe40004701070 */
[----:B------:R-:W-:Y:S02]  /*0870*/  ISETP.EQ.AND P1, PT, R10, RZ, P1 ;  /* 0x000000ff0a00720c */ /* 0x000fe40000f22270 */
[----:B------:R-:W-:Y:S02]  /*0880*/  SEL R2, RZ, 0x1, !P0 ;  /* 0x00000001ff027807 */ /* 0x000fe40004000000 */
[----:B------:R-:W-:-:S02]  /*0890*/  @P3 SEL R153, RZ, 0x1, P5 ;  /* 0x00000001ff993807 */ /* 0x000fc40002800000 */
[----:B------:R-:W-:Y:S01]  /*08a0*/  SEL R16, RZ, 0x1, !P1 ;  /* 0x00000001ff107807 */ /* 0x000fe20004800000 */
[----:B------:R1:W3:Y:S01]  /*08b0*/  @!UP1 SYNCS.EXCH.64 URZ, [UR8+0x88], UR4 ;  /* 0x00008804083f95b2 */ /* 0x0002e20008000100 */
[----:B------:R-:W-:Y:S01]  /*08c0*/  NOP ;  /* 0x0000000000007918 */ /* 0x000fe20000000000 */
[----:B------:R-:W-:Y:S02]  /*08d0*/  LOP3.LUT R153, R153, R2, RZ, 0xc0, !PT ;  /* 0x0000000299997212 */ /* 0x000fe400078ec0ff */
[----:B------:R-:W-:Y:S01]  /*08e0*/  SEL R16, R16, 0x2, P6 ;  /* 0x0000000210107807 */ /* 0x000fe20003000000 */
[----:B------:R1:W4:Y:S01]  /*08f0*/  @!UP2 SYNCS.EXCH.64 URZ, [UR9+0x60], UR6 ;  /* 0x00006006093fa5b2 */ /* 0x0003220008000100 */
[----:B------:R1:W0:Y:S01]  /*0900*/  @!UP3 SYNCS.EXCH.64 URZ, [UR9+0x68], UR6 ;  /* 0x00006806093fb5b2 */ /* 0x0002220008000100 */
[----:B------:R1:W0:Y:S01]  /*0910*/  @!UP4 SYNCS.EXCH.64 URZ, [UR9+0x70], UR6 ;  /* 0x00007006093fc5b2 */ /* 0x0002220008000100 */
[----:B------:R1:W0:Y:S01]  /*0920*/  @!UP5 SYNCS.EXCH.64 URZ, [UR9+0x78], UR6 ;  /* 0x00007806093fd5b2 */ /* 0x0002220008000100 */
[----:B------:R-:W-:Y:S01]  /*0930*/  NOP ;  /* 0x0000000000007918 */ /* 0x000fe20000000000 */
[----:B-12---:R-:W-:Y:S05]  /*0940*/  @!P2 BRA `(.L_x_3) ;  /* 0x000000000008a947 */ /* 0x006fea0003800000 */
[----:B0--34-:R-:W-:Y:S01]  /*0950*/  UCGABAR_ARV ;  /* 0x00000000000079c7 */ /* 0x019fe20008000000 */
[----:B------:R-:W-:Y:S05]  /*0960*/  BRA `(.L_x_4) ;  /* 0x0000000000047947 */ /* 0x000fea0003800000 */
.L_x_3:
[----:B0--34-:R-:W-:Y:S01]  /*0970*/  NOP ;  /* 0x0000000000007918 */ /* 0x019fe20000000000 */
.L_x_4:
[----:B------:R-:W-:Y:S01]  /*0980*/  ULDC.64 UR4, c[0x0][0x598] ;  /* 0x0001660000047ab9 */ /* 0x000fe20000000a00 */
[----:B------:R-:W-:Y:S01]  /*0990*/  ULDC.64 UR36, c[0x0][0x208] ;  /* 0x0000820000247ab9 */ /* 0x000fe20000000a00 */
[----:B------:R-:W-:-:S04]  /*09a0*/  ISETP.NE.U32.AND P0, PT, RZ, UR4, PT ;  /* 0x00000004ff007c0c */ /* 0x000fc8000bf05070 */
[----:B------:R-:W-:-:S13]  /*09b0*/  ISETP.NE.AND.EX P0, PT, RZ, UR5, PT, P0 ;  /* 0x00000005ff007c0c */ /* 0x000fda000bf05300 */
[----:B------:R-:W-:Y:S05]  /*09c0*/  @!P0 BRA `(.L_x_5) ;  /* 0x00000000001c8947 */ /* 0x000fea0003800000 */
[----:B------:R-:W0:Y:S02]  /*09d0*/  LDC.64 R8, c[0x0][0x598] ;  /* 0x00016600ff087b82 */ /* 0x000e240000000a00 */
[----:B0-----:R-:W2:Y:S02]  /*09e0*/  LDG.E.64 R8, desc[UR36][R8.64] ;  /* 0x0000002408087981 */ /* 0x001ea4000c1e1b00 */
[----:B--2---:R-:W-:-:S04]  /*09f0*/  ISETP.NE.U32.AND P0, PT, R8, RZ, PT ;  /* 0x000000ff0800720c */ /* 0x004fc80003f05070 */
[----:B------:R-:W-:-:S13]  /*0a00*/  ISETP.NE.AND.EX P0, PT, R9, RZ, PT, P0 ;  /* 0x000000ff0900720c */ /* 0x000fda0003f05300 */
[----:B------:R-:W-:Y:S05]  /*0a10*/  @!P0 BRA `(.L_x_5) ;  /* 0x0000000000088947 */ /* 0x000fea0003800000 */
[----:B------:R0:W5:Y:S01]  /*0a20*/  LD.E R154, desc[UR36][R8.64] ;  /* 0x00000024089a7980 */ /* 0x000162000c101900 */
[----:B------:R-:W-:Y:S05]  /*0a30*/  BRA `(.L_x_6) ;  /* 0x0000000000247947 */ /* 0x000fea0003800000 */
.L_x_5:
[----:B------:R-:W-:Y:S02]  /*0a40*/  ULDC.64 UR4, c[0x0][0x588] ;  /* 0x0001620000047ab9 */ /* 0x000fe40000000a00 */
[----:B------:R-:W-:-:S04]  /*0a50*/  ISETP.NE.U32.AND P0, PT, RZ, UR4, PT ;  /* 0x00000004ff007c0c */ /* 0x000fc8000bf05070 */
[----:B------:R-:W-:-:S13]  /*0a60*/  ISETP.NE.AND.EX P0, PT, RZ, UR5, PT, P0 ;  /* 0x00000005ff007c0c */ /* 0x000fda000bf05300 */
[----:B------:R-:W-:Y:S05]  /*0a70*/  @!P0 BRA `(.L_x_7) ;  /* 0x00000000000c8947 */ /* 0x000fea0003800000 */
[----:B------:R-:W0:Y:S02]  /*0a80*/  LDC.64 R154, c[0x0][0x588] ;  /* 0x00016200ff9a7b82 */ /* 0x000e240000000a00 */
[----:B0-----:R1:W5:Y:S01]  /*0a90*/  LDG.E R154, desc[UR36][R154.64] ;  /* 0x000000249a9a7981 */ /* 0x001362000c1e1900 */
[----:B------:R-:W-:Y:S05]  /*0aa0*/  BRA `(.L_x_6) ;  /* 0x0000000000087947 */ /* 0x000fea0003800000 */
.L_x_7:
[----:B------:R-:W-:Y:S02]  /*0ab0*/  ULDC UR4, c[0x0][0x580] ;  /* 0x0001600000047ab9 */ /* 0x000fe40000000800 */
[----:B------:R-:W-:-:S07]  /*0ac0*/  IMAD.U32 R154, RZ, RZ, UR4 ;  /* 0x00000004ff9a7e24 */ /* 0x000fce000f8e00ff */
.L_x_6:
[----:B------:R-:W-:Y:S02]  /*0ad0*/  ULDC.64 UR4, c[0x0][0x5a0] ;  /* 0x0001680000047ab9 */ /* 0x000fe40000000a00 */
[----:B------:R-:W-:-:S04]  /*0ae0*/  ISETP.NE.U32.AND P0, PT, RZ, UR4, PT ;  /* 0x00000004ff007c0c */ /* 0x000fc8000bf05070 */
[----:B------:R-:W-:-:S13]  /*0af0*/  ISETP.NE.AND.EX P0, PT, RZ, UR5, PT, P0 ;  /* 0x00000005ff007c0c */ /* 0x000fda000bf05300 */
[----:B------:R-:W-:Y:S05]  /*0b00*/  @!P0 BRA `(.L_x_8) ;  /* 0x00000000001c8947 */ /* 0x000fea0003800000 */
[----:B0-----:R-:W0:Y:S02]  /*0b10*/  LDC.64 R8, c[0x0][0x5a0] ;  /* 0x00016800ff087b82 */ /* 0x001e240000000a00 */
[----:B0-----:R-:W2:Y:S02]  /*0b20*/  LDG.E.64 R8, desc[UR36][R8.64] ;  /* 0x0000002408087981 */ /* 0x001ea4000c1e1b00 */
[----:B--2---:R-:W-:-:S04]  /*0b30*/  ISETP.NE.U32.AND P0, PT, R8, RZ, PT ;  /* 0x000000ff0800720c */ /* 0x004fc80003f05070 */
[----:B------:R-:W-:-:S13]  /*0b40*/  ISETP.NE.AND.EX P0, PT, R9, RZ, PT, P0 ;  /* 0x000000ff0900720c */ /* 0x000fda0003f05300 */
[----:B------:R-:W-:Y:S05]  /*0b50*/  @!P0 BRA `(.L_x_8) ;  /* 0x0000000000088947 */ /* 0x000fea0003800000 */
[----:B-1----:R0:W5:Y:S01]  /*0b60*/  LD.E R155, desc[UR36][R8.64] ;  /* 0x00000024089b7980 */ /* 0x002162000c101900 */
[----:B------:R-:W-:Y:S05]  /*0b70*/  BRA `(.L_x_9) ;  /* 0x0000000000247947 */ /* 0x000fea0003800000 */
.L_x_8:
[----:B------:R-:W-:Y:S02]  /*0b80*/  ULDC.64 UR4, c[0x0][0x590] ;  /* 0x0001640000047ab9 */ /* 0x000fe40000000a00 */
[----:B------:R-:W-:-:S04]  /*0b90*/  ISETP.NE.U32.AND P0, PT, RZ, UR4, PT ;  /* 0x00000004ff007c0c */ /* 0x000fc8000bf05070 */
[----:B------:R-:W-:-:S13]  /*0ba0*/  ISETP.NE.AND.EX P0, PT, RZ, UR5, PT, P0 ;  /* 0x00000005ff007c0c */ /* 0x000fda000bf05300 */
[----:B------:R-:W-:Y:S05]  /*0bb0*/  @!P0 BRA `(.L_x_10) ;  /* 0x00000000000c8947 */ /* 0x000fea0003800000 */
[----:B0-----:R-:W1:Y:S02]  /*0bc0*/  LDC.64 R8, c[0x0][0x590] ;  /* 0x00016400ff087b82 */ /* 0x001e640000000a00 */
[----:B-1----:R1:W5:Y:S01]  /*0bd0*/  LDG.E R155, desc[UR36][R8.64] ;  /* 0x00000024089b7981 */ /* 0x002362000c1e1900 */
[----:B------:R-:W-:Y:S05]  /*0be0*/  BRA `(.L_x_9) ;  /* 0x0000000000087947 */ /* 0x000fea0003800000 */
.L_x_10:
[----:B------:R-:W-:Y:S02]  /*0bf0*/  ULDC UR4, c[0x0][0x584] ;  /* 0x0001610000047ab9 */ /* 0x000fe40000000800 */
[----:B-1----:R-:W-:-:S07]  /*0c00*/  IMAD.U32 R155, RZ, RZ, UR4 ;  /* 0x00000004ff9b7e24 */ /* 0x002fce000f8e00ff */
.L_x_9:
[----:B------:R-:W2:Y:S01]  /*0c10*/  LDC R2, c[0x0][0x65c] ;  /* 0x00019700ff027b82 */ /* 0x000ea20000000800 */
[----:B------:R-:W-:Y:S01]  /*0c20*/  ULDC UR6, c[0x0][0x28c] ;  /* 0x0000a30000067ab9 */ /* 0x000fe20000000800 */
[----:B------:R-:W-:Y:S01]  /*0c30*/  ISETP.NE.AND P0, PT, R10, 0x2, PT ;  /* 0x000000020a00780c */ /* 0x000fe20003f05270 */
[----:B------:R-:W-:Y:S01]  /*0c40*/  UIADD3 UR6, UR6, 0x3f, URZ ;  /* 0x0000003f06067890 */ /* 0x000fe2000fffe03f */
[----:B01----:R-:W-:Y:S01]  /*0c50*/  IMAD.U32 R8, RZ, RZ, UR12 ;  /* 0x0000000cff087e24 */ /* 0x003fe2000f8e00ff */
[----:B------:R-:W-:Y:S01]  /*0c60*/  UMOV UR38, URZ ;  /* 0x0000003f00267c82 */ /* 0x000fe20008000000 */
[----:B------:R-:W-:Y:S01]  /*0c70*/  IMAD.MOV.U32 R9, RZ, RZ, RZ ;  /* 0x000000ffff097224 */ /* 0x000fe200078e00ff */
[----:B------:R-:W-:Y:S01]  /*0c80*/  USHF.R.S32.HI UR7, URZ, 0x1f, UR6 ;  /* 0x0000001f3f077899 */ /* 0x000fe20008011406 */
[----:B------:R-:W-:Y:S01]  /*0c90*/  UMOV UR39, URZ ;  /* 0x0000003f00277c82 */ /* 0x000fe20008000000 */
[----:B------:R-:W-:Y:S02]  /*0ca0*/  ULDC.64 UR8, c[0x0][0x650] ;  /* 0x0001940000087ab9 */ /* 0x000fe40000000a00 */
[----:B------:R-:W-:-:S04]  /*0cb0*/  ULEA.HI UR7, UR7, UR6, URZ, 0x6 ;  /* 0x0000000607077291 */ /* 0x000fc8000f8f303f */
[----:B------:R-:W-:Y:S01]  /*0cc0*/  USHF.R.S32.HI UR40, URZ, 0x6, UR7 ;  /* 0x000000063f287899 */ /* 0x000fe20008011407 */
[----:B--2---:R-:W-:-:S13]  /*0cd0*/  ISETP.NE.AND P1, PT, R2, 0x1, PT ;  /* 0x000000010200780c */ /* 0x004fda0003f25270 */
[----:B------:R-:W0:Y:S01]  /*0ce0*/  @P1 LDC R19, c[0x0][0x10] ;  /* 0x00000400ff131b82 */ /* 0x000e220000000800 */
[----:B------:R-:W-:Y:S02]  /*0cf0*/  @P1 IMAD.MOV.U32 R7, RZ, RZ, RZ ;  /* 0x000000ffff071224 */ /* 0x000fe400078e00ff */
[----:B------:R-:W-:-:S05]  /*0d00*/  @P1 IMAD.MOV.U32 R17, RZ, RZ, RZ ;  /* 0x000000ffff111224 */ /* 0x000fca00078e00ff */
[----:B------:R-:W1:Y:S01]  /*0d10*/  @!P1 LDC R11, c[0x0][0xc] ;  /* 0x00000300ff0b9b82 */ /* 0x000e620000000800 */
[----:B------:R-:W-:Y:S01]  /*0d20*/  ULDC UR4, c[0x0][0xc] ;  /* 0x0000030000047ab9 */ /* 0x000fe20000000800 */
[----:B------:R-:W-:Y:S02]  /*0d30*/  ULDC UR5, c[0x0][0x10] ;  /* 0x0000040000057ab9 */ /* 0x000fe40000000800 */
[----:B------:R-:W-:-:S04]  /*0d40*/  UIMAD.WIDE.U32 UR4, UR4, UR5, URZ ;  /* 0x00000005040472a5 */ /* 0x000fc8000f8e003f */
[----:B------:R-:W2:Y:S01]  /*0d50*/  LDC R2, c[0x0][0x14] ;  /* 0x00000500ff027b82 */ /* 0x000ea20000000800 */
[----:B0-----:R-:W-:-:S04]  /*0d60*/  @P1 IMAD.WIDE.U32 R18, R19, UR12, R6 ;  /* 0x0000000c13121c25 */ /* 0x001fc8000f8e0006 */
[----:B------:R-:W-:Y:S02]  /*0d70*/  @P1 IMAD.IADD R17, R19, 0x1, R17 ;  /* 0x0000000113111824 */ /* 0x000fe400078e0211 */
[----:B-1----:R-:W-:-:S04]  /*0d80*/  @!P1 IMAD.WIDE.U32 R8, R6, R11, R8 ;  /* 0x0000000b06089225 */ /* 0x002fc800078e0008 */
[----:B------:R-:W-:Y:S02]  /*0d90*/  @!P1 IMAD.MOV.U32 R18, RZ, RZ, R8 ;  /* 0x000000ffff129224 */ /* 0x000fe400078e0008 */
[----:B------:R-:W-:Y:S02]  /*0da0*/  @!P1 IMAD.MOV.U32 R17, RZ, RZ, R9 ;  /* 0x000000ffff119224 */ /* 0x000fe400078e0009 */
[----:B--2---:R-:W-:-:S04]  /*0db0*/  IMAD.WIDE.U32 R12, R2, UR4, RZ ;  /* 0x00000004020c7c25 */ /* 0x004fc8000f8e00ff */
[----:B------:R-:W-:Y:S01]  /*0dc0*/  IMAD R23, R2, UR5, RZ ;  /* 0x0000000502177c24 */ /* 0x000fe2000f8e02ff */
[----:B------:R0:W-:Y:S03]  /*0dd0*/  STL.64 [R1], R12 ;  /* 0x0000000c01007387 */ /* 0x0001e60000100a00 */
[----:B------:R-:W-:Y:S01]  /*0de0*/  IMAD.IADD R23, R13, 0x1, R23 ;  /* 0x000000010d177824 */ /* 0x000fe200078e0217 */
[----:B------:R-:W-:Y:S06]  /*0df0*/  @P0 BRA `(.L_x_11) ;  /* 0x0000000000200947 */ /* 0x000fec0003800000 */
[----:B------:R-:W-:Y:S01]  /*0e00*/  UISETP.GE.U32.AND UP0, UPT, UR40, 0x5, UPT ;  /* 0x000000052800788c */ /* 0x000fe2000bf06070 */
[----:B------:R-:W-:Y:S01]  /*0e10*/  IADD3 R18, P0, R18, R12, RZ ;  /* 0x0000000c12127210 */ /* 0x000fe20007f1e0ff */
[----:B------:R-:W-:Y:S01]  /*0e20*/  UIMAD.WIDE.U32 UR4, UR40, -0x33333333, URZ ;  /* 0xcccccccd280478a5 */ /* 0x000fe2000f8e003f */
[----:B------:R-:W-:-:S03]  /*0e30*/  UMOV UR39, URZ ;  /* 0x0000003f00277c82 */ /* 0x000fc60008000000 */
[----:B------:R-:W-:Y:S01]  /*0e40*/  USHF.R.U32.HI UR4, URZ, 0x2, UR5 ;  /* 0x000000023f047899 */ /* 0x000fe20008011605 */
[----:B------:R-:W-:-:S03]  /*0e50*/  IMAD.X R17, R23, 0x1, R17, P0 ;  /* 0x0000000117117824 */ /* 0x000fc600000e0611 */
[----:B------:R-:W-:Y:S02]  /*0e60*/  UIMAD UR38, UR4, -0x5, UR40 ;  /* 0xfffffffb042678a4 */ /* 0x000fe4000f8e0228 */
[----:B------:R-:W-:-:S12]  /*0e70*/  @UP0 ULOP3.LUT UR39, UR4, 0x1, URZ, 0xc0, !UPT ;  /* 0x0000000104270892 */ /* 0x000fd8000f8ec03f */
.L_x_11:
[----:B------:R-:W-:Y:S01]  /*0e80*/  ISETP.GE.U32.AND P0, PT, R18, UR8, PT ;  /* 0x0000000812007c0c */ /* 0x000fe2000bf06070 */
[----:B------:R-:W-:Y:S01]  /*0e90*/  IMAD.MOV.U32 R19, RZ, RZ, -0x1 ;  /* 0xffffffffff137424 */ /* 0x000fe200078e00ff */
[----:B------:R-:W-:Y:S01]  /*0ea0*/  PRMT R8, RZ, 0x7610, R8 ;  /* 0x00007610ff087816 */ /* 0x000fe20000000008 */
[----:B------:R-:W-:Y:S01]  /*0eb0*/  IMAD.MOV.U32 R22, RZ, RZ, -0x1 ;  /* 0xffffffffff167424 */ /* 0x000fe200078e00ff */
[----:B------:R-:W-:Y:S01]  /*0ec0*/  ISETP.GE.U32.AND.EX P0, PT, R17, UR9, PT, P0 ;  /* 0x0000000911007c0c */ /* 0x000fe2000bf06100 */
[----:B------:R-:W-:-:S12]  /*0ed0*/  IMAD.MOV.U32 R2, RZ, RZ, -0x1 ;  /* 0xffffffffff027424 */ /* 0x000fd800078e00ff */
[----:B------:R-:W-:Y:S05]  /*0ee0*/  @P0 BRA `(.L_x_12) ;  /* 0x00000004002c0947 */ /* 0x000fea0003800000 */
[----:B------:R-:W1:Y:S01]  /*0ef0*/  LDC.64 R26, c[0x0][0x628] ;  /* 0x00018a00ff1a7b82 */ /* 0x000e620000000a00 */
[----:B------:R-:W-:Y:S02]  /*0f00*/  IMAD.MOV.U32 R8, RZ, RZ, R18 ;  /* 0x000000ffff087224 */ /* 0x000fe400078e0012 */
[----:B------:R-:W-:-:S05]  /*0f10*/  IMAD.MOV.U32 R9, RZ, RZ, R17 ;  /* 0x000000ffff097224 */ /* 0x000fca00078e0011 */
[----:B------:R-:W2:Y:S08]  /*0f20*/  LDC R2, c[0x0][0x630] ;  /* 0x00018c00ff027b82 */ /* 0x000eb00000000800 */
[----:B------:R-:W3:Y:S01]  /*0f30*/  LDC.64 R28, c[0x0][0x620] ;  /* 0x00018800ff1c7b82 */ /* 0x000ee20000000a00 */
[----:B-1----:R-:W-:-:S04]  /*0f40*/  ISETP.NE.U32.AND P0, PT, R26, RZ, PT ;  /* 0x000000ff1a00720c */ /* 0x002fc80003f05070 */
[----:B------:R-:W-:-:S13]  /*0f50*/  ISETP.NE.AND.EX P0, PT, R27, RZ, PT, P0 ;  /* 0x000000ff1b00720c */ /* 0x000fda0003f05300 */
[----:B--23--:R-:W-:Y:S05]  /*0f60*/  @!P0 BRA `(.L_x_13) ;  /* 0x0000000000288947 */ /* 0x00cfea0003800000 */
[----:B0-----:R-:W0:Y:S02]  /*0f70*/  LDC R13, c[0x0][0x634] ;  /* 0x00018d00ff0d7b82 */ /* 0x001e240000000800 */
[----:B0-----:R-:W-:-:S05]  /*0f80*/  IADD3 R13, P0, R18, R13, RZ ;  /* 0x0000000d120d7210 */ /* 0x001fca0007f1e0ff */
[----:B------:R-:W-:-:S04]  /*0f90*/  IMAD.X R15, RZ, RZ, R17, P0 ;  /* 0x000000ffff0f7224 */ /* 0x000fc800000e0611 */
[----:B------:R-:W-:-:S04]  /*0fa0*/  IMAD.WIDE.U32 R8, R15, R26, RZ ;  /* 0x0000001a0f087225 */ /* 0x000fc800078e00ff */
[----:B------:R-:W-:-:S04]  /*0fb0*/  IMAD.WIDE.U32 R10, P0, R13, R27, R8 ;  /* 0x0000001b0d0a7225 */ /* 0x000fc80007800008 */
[----:B------:R-:W-:-:S04]  /*0fc0*/  IMAD.WIDE.U32 R8, R13, R26, RZ ;  /* 0x0000001a0d087225 */ /* 0x000fc800078e00ff */
[----:B------:R-:W-:Y:S01]  /*0fd0*/  IMAD.X R13, RZ, RZ, RZ, P0 ;  /* 0x000000ffff0d7224 */ /* 0x000fe200000e06ff */
[----:B------:R-:W-:Y:S01]  /*0fe0*/  IADD3 RZ, P0, R9, R10, RZ ;  /* 0x0000000a09ff7210 */ /* 0x000fe20007f1e0ff */
[----:B------:R-:W-:-:S04]  /*0ff0*/  IMAD.MOV.U32 R12, RZ, RZ, R11 ;  /* 0x000000ffff0c7224 */ /* 0x000fc800078e000b */
[----:B------:R-:W-:-:S08]  /*1000*/  IMAD.WIDE.U32.X R8, R15, R27, R12, P0 ;  /* 0x0000001b0f087225 */ /* 0x000fd000000e040c */
.L_x_13:
[----:B------:R-:W1:Y:S01]  /*1010*/  LDC.64 R32, c[0x0][0x640] ;  /* 0x00019000ff207b82 */ /* 0x000e620000000a00 */
[-C--:B------:R-:W-:Y:S01]  /*1020*/  SHF.R.U64 R30, R8, R2.reuse, R9 ;  /* 0x00000002081e7219 */ /* 0x080fe20000001209 */
[----:B------:R-:W-:Y:S01]  /*1030*/  IMAD.MOV.U32 R19, RZ, RZ, R17 ;  /* 0x000000ffff137224 */ /* 0x000fe200078e0011 */
[----:B------:R-:W-:Y:S01]  /*1040*/  SHF.R.U32.HI R2, RZ, R2, R9 ;  /* 0x00000002ff027219 */ /* 0x000fe20000011609 */
[----:B------:R-:W-:Y:S01]  /*1050*/  IMAD.MOV.U32 R26, RZ, RZ, 0x1 ;  /* 0x00000001ff1a7424 */ /* 0x000fe200078e00ff */
[----:B------:R-:W-:-:S03]  /*1060*/  IADD3 R11, P0, RZ, -R30, RZ ;  /* 0x8000001eff0b7210 */ /* 0x000fc60007f1e0ff */
[----:B------:R-:W2:Y:S02]  /*1070*/  LDC R10, c[0x0][0x618] ;  /* 0x00018600ff0a7b82 */ /* 0x000ea40000000800 */
[----:B------:R-:W-:-:S04]  /*1080*/  IMAD.X R9, RZ, RZ, ~R2, P0 ;  /* 0x000000ffff097224 */ /* 0x000fc800000e0e02 */
[-C--:B------:R-:W-:Y:S02]  /*1090*/  IMAD R2, R9, R28.reuse, RZ ;  /* 0x0000001c09027224 */ /* 0x080fe400078e02ff */
[----:B0-----:R-:W0:Y:S01]  /*10a0*/  LDC R13, c[0x0][0x608] ;  /* 0x00018200ff0d7b82 */ /* 0x001e220000000800 */
[----:B------:R-:W-:-:S04]  /*10b0*/  IMAD.WIDE.U32 R8, R11, R28, R18 ;  /* 0x0000001c0b087225 */ /* 0x000fc800078e0012 */
[----:B------:R-:W-:Y:S02]  /*10c0*/  IMAD R11, R11, R29, R2 ;  /* 0x0000001d0b0b7224 */ /* 0x000fe400078e0202 */
[----:B------:R-:W-:Y:S01]  /*10d0*/  IMAD.MOV.U32 R2, RZ, RZ, -0x1 ;  /* 0xffffffffff027424 */ /* 0x000fe200078e00ff */
[----:B------:R-:W3:Y:S01]  /*10e0*/  LDC R31, c[0x0][0x658] ;  /* 0x00019600ff1f7b82 */ /* 0x000ee20000000800 */
[----:B------:R-:W-:Y:S01]  /*10f0*/  IMAD.IADD R9, R9, 0x1, R11 ;  /* 0x0000000109097824 */ /* 0x000fe200078e020b */
[----:B-1----:R-:W-:-:S04]  /*1100*/  ISETP.NE.U32.AND P0, PT, R32, RZ, PT ;  /* 0x000000ff2000720c */ /* 0x002fc80003f05070 */
[----:B------:R-:W-:Y:S02]  /*1110*/  ISETP.NE.AND.EX P0, PT, R33, RZ, PT, P0 ;  /* 0x000000ff2100720c */ /* 0x000fe40003f05300 */
[----:B------:R-:W1:Y:S01]  /*1120*/  LDC R29, c[0x0][0x600] ;  /* 0x00018000ff1d7b82 */ /* 0x000e620000000800 */
[-CC-:B--2---:R-:W-:Y:S02]  /*1130*/  SHF.R.U64 R27, R8, R10.reuse, R9.reuse ;  /* 0x0000000a081b7219 */ /* 0x184fe40000001209 */
[----:B------:R-:W-:-:S05]  /*1140*/  SHF.R.U32.HI R8, RZ, R10, R9 ;  /* 0x0000000aff087219 */ /* 0x000fca0000011609 */
[----:B------:R-:W2:Y:S01]  /*1150*/  LDC R22, c[0x0][0x648] ;  /* 0x00019200ff167b82 */ /* 0x000ea20000000800 */
[-CC-:B0-----:R-:W-:Y:S02]  /*1160*/  SHF.R.U64 R34, R27, R13.reuse, R8.reuse ;  /* 0x0000000d1b227219 */ /* 0x181fe40000001208 */
[----:B------:R-:W-:-:S05]  /*1170*/  SHF.R.U32.HI R8, RZ, R13, R8 ;  /* 0x0000000dff087219 */ /* 0x000fca0000011608 */
[----:B------:R-:W0:Y:S01]  /*1180*/  LDC R24, c[0x0][0x638] ;  /* 0x00018e00ff187b82 */ /* 0x000e220000000800 */
[-CC-:B---3--:R-:W-:Y:S02]  /*1190*/  SHF.R.U64 R36, R34, R31.reuse, R8.reuse ;  /* 0x0000001f22247219 */ /* 0x188fe40000001208 */
[-C--:B------:R-:W-:Y:S02]  /*11a0*/  SHF.L.U32 R2, R2, R31.reuse, RZ ;  /* 0x0000001f02027219 */ /* 0x080fe400000006ff */
[----:B------:R-:W-:Y:S01]  /*11b0*/  SHF.R.U32.HI R9, RZ, R31, R8 ;  /* 0x0000001fff097219 */ /* 0x000fe20000011608 */
[----:B------:R-:W-:Y:S01]  /*11c0*/  IMAD.MOV.U32 R8, RZ, RZ, R36 ;  /* 0x000000ffff087224 */ /* 0x000fe200078e0024 */
[----:B------:R-:W-:Y:S01]  /*11d0*/  LOP3.LUT R15, RZ, R2, RZ, 0x33, !PT ;  /* 0x00000002ff0f7212 */ /* 0x000fe200078e33ff */
[----:B------:R-:W3:Y:S01]  /*11e0*/  LDC R28, c[0x0][0x610] ;  /* 0x00018400ff1c7b82 */ /* 0x000ee20000000800 */
[----:B------:R-:W-:Y:S05]  /*11f0*/  @!P0 BRA `(.L_x_14) ;  /* 0x0000000000288947 */ /* 0x000fea0003800000 */
[----:B------:R-:W4:Y:S02]  /*1200*/  LDC R13, c[0x0][0x64c] ;  /* 0x00019300ff0d7b82 */ /* 0x000f240000000800 */
[----:B----4-:R-:W-:-:S05]  /*1210*/  IADD3 R13, P0, R36, R13, RZ ;  /* 0x0000000d240d7210 */ /* 0x010fca0007f1e0ff */
        /* <DEDUP_REMOVED lines=8> */
.L_x_14:
[----:B--2---:R-:W-:Y:S01]  /*12a0*/  SHF.R.U64 R7, R8, R22, R9 ;  /* 0x0000001608077219 */ /* 0x004fe20000001209 */
[----:B-1----:R-:W-:Y:S01]  /*12b0*/  VIADD R8, R29, 0xffffffff ;  /* 0xffffffff1d087836 */ /* 0x002fe20000000000 */
[----:B------:R-:W-:Y:S01]  /*12c0*/  SHF.L.U32 R2, R26, R31, RZ ;  /* 0x0000001f1a027219 */ /* 0x000fe200000006ff */
[----:B------:R-:W-:Y:S01]  /*12d0*/  @P1 IMAD R21, R25, R20, R6 ;  /* 0x0000001419151224 */ /* 0x000fe200078e0206 */
[----:B------:R-:W-:Y:S01]  /*12e0*/  LOP3.LUT R15, R34, R15, RZ, 0xc0, !PT ;  /* 0x0000000f220f7212 */ /* 0x000fe200078ec0ff */
[----:B------:R-:W-:Y:S01]  /*12f0*/  IMAD.MOV R9, RZ, RZ, -R7 ;  /* 0x000000ffff097224 */ /* 0x000fe200078e0a07 */
[----:B------:R-:W-:-:S03]  /*1300*/  LOP3.LUT R8, R27, R8, RZ, 0xc0, !PT ;  /* 0x000000081b087212 */ /* 0x000fc600078ec0ff */
[----:B------:R-:W-:Y:S02]  /*1310*/  IMAD R6, R2, R7, R15 ;  /* 0x0000000702067224 */ /* 0x000fe400078e020f */
[----:B0-----:R-:W-:Y:S02]  /*1320*/  IMAD R2, R9, R24, R36 ;  /* 0x0000001809027224 */ /* 0x001fe400078e0224 */
[----:B---3--:R-:W-:Y:S02]  /*1330*/  IMAD R19, R6, R28, R21 ;  /* 0x0000001c06137224 */ /* 0x008fe400078e0215 */
[----:B------:R-:W-:Y:S02]  /*1340*/  IMAD R2, R2, R29, R8 ;  /* 0x0000001d02027224 */ /* 0x000fe400078e0208 */
[----:B------:R-:W-:-:S03]  /*1350*/  IMAD.MOV.U32 R6, RZ, RZ, 0x1 ;  /* 0x00000001ff067424 */ /* 0x000fc600078e00ff */
[----:B------:R-:W-:Y:S02]  /*1360*/  SEL R22, R2, R19, !P1 ;  /* 0x0000001302167207 */ /* 0x000fe40004800000 */
[----:B------:R-:W-:Y:S01]  /*1370*/  SEL R19, R19, R2, !P1 ;  /* 0x0000000213137207 */ /* 0x000fe20004800000 */
[----:B------:R-:W-:Y:S01]  /*1380*/  IMAD.MOV.U32 R2, RZ, RZ, R30 ;  /* 0x000000ffff027224 */ /* 0x000fe200078e001e */
[----:B------:R-:W-:-:S07]  /*1390*/  PRMT R8, R6, 0x7610, R8 ;  /* 0x0000761006087816 */ /* 0x000fce0000000008 */
.L_x_12:
[----:B------:R-:W-:Y:S05]  /*13a0*/  @!P2 BRA `(.L_x_15) ;  /* 0x00000000000ca947 */ /* 0x000fea0003800000 */
[----:B------:R-:W-:Y:S01]  /*13b0*/  UCGABAR_WAIT ;  /* 0x0000000000007dc7 */ /* 0x000fe20008000000 */
[----:B------:R-:W-:Y:S01]  /*13c0*/  CCTL.IVALL ;  /* 0x00000000ff00798f */ /* 0x000fe20002000000 */
[----:B------:R-:W-:Y:S05]  /*13d0*/  BRA `(.L_x_16) ;  /* 0x0000000000047947 */ /* 0x000fea0003800000 */
.L_x_15:
[----:B------:R-:W-:Y:S06]  /*13e0*/  BAR.SYNC.DEFER_BLOCKING 0x0 ;  /* 0x0000000000007b1d */ /* 0x000fec0000010000 */
.L_x_16:
[----:B------:R-:W-:Y:S05]  /*13f0*/  @!P4 BRA `(.L_x_17) ;  /* 0x00000090008cc947 */ /* 0x000fea0003800000 */
[----:B------:R-:W-:-:S13]  /*1400*/  ISETP.GT.U32.AND P0, PT, R35, 0x1, PT ;  /* 0x000000012300780c */ /* 0x000fda0003f04070 */
[----:B------:R-:W-:Y:S05]  /*1410*/  @P0 EXIT ;  /* 0x000000000000094d */ /* 0x000fea0003800000 */
.L_x_18:
[----:B------:R-:W-:-:S08]  /*1420*/  NOP ;  /* 0x0000000000007918 */ /* 0x000fd00000000000 */
[----:B------:R-:W1:Y:S02]  /*1430*/  USETMAXREG.TRY_ALLOC.CTAPOOL UP0, 0xe8 ;  /* 0x000000e8000079c8 */ /* 0x000e640008000600 */
[----:B-1----:R-:W-:-:S13]  /*1440*/  PLOP3.LUT P0, PT, PT, PT, UP0, 0x80, 0x0 ;  /* 0x000000000000781c */ /* 0x002fda0003f0f008 */
[----:B------:R-:W-:Y:S05]  /*1450*/  @!P0 BRA `(.L_x_18) ;  /* 0xfffffffc00f08947 */ /* 0x000fea000383ffff */
[----:B------:R-:W-:-:S13]  /*1460*/  LOP3.LUT P0, RZ, R8, 0xff, RZ, 0xc0, !PT ;  /* 0x000000ff08ff7812 */ /* 0x000fda000780c0ff */
[----:B------:R-:W-:Y:S05]  /*1470*/  @!P0 EXIT ;  /* 0x000000000000894d */ /* 0x000fea0003800000 */
[----:B------:R-:W1:Y:S01]  /*1480*/  S2UR UR4, SR_CgaCtaId ;  /* 0x00000000000479c3 */ /* 0x000e620000008800 */
[----:B------:R-:W-:Y:S01]  /*1490*/  VIADD R14, R14, 0xffffffff ;  /* 0xffffffff0e0e7836 */ /* 0x000fe20000000000 */
[CC--:B------:R-:W-:Y:S01]  /*14a0*/  LEA.HI R4, R0.reuse, R3.reuse, RZ, 0x2 ;  /* 0x0000000300047211 */ /* 0x0c0fe200078f10ff */
[----:B------:R-:W-:Y:S01]  /*14b0*/  UMOV UR41, 0x400 ;  /* 0x0000040000297882 */ /* 0x000fe20000000000 */
[----:B------:R-:W-:Y:S01]  /*14c0*/  LEA.HI R0, R0, R3, RZ, 0x5 ;  /* 0x0000000300007211 */ /* 0x000fe200078f28ff */
[----:B------:R-:W-:Y:S01]  /*14d0*/  UISETP.LT.AND UP0, UPT, UR40, 0x1, UPT ;  /* 0x000000012800788c */ /* 0x000fe2000bf01270 */
[----:B------:R-:W-:Y:S01]  /*14e0*/  R2UR UR42, R14 ;  /* 0x000000000e2a72ca */ /* 0x000fe200000e0000 */
[----:B------:R-:W-:Y:S01]  /*14f0*/  USHF.L.U32 UR44, UR40, 0x1, URZ ;  /* 0x00000001282c7899 */ /* 0x000fe2000800063f */
[--C-:B------:R-:W-:Y:S01]  /*1500*/  SHF.R.S32.HI R156, RZ, 0x2, R4.reuse ;  /* 0x00000002ff9c7819 */ /* 0x100fe20000011404 */
[----:B------:R-:W-:Y:S01]  /*1510*/  USEL UR43, UR40, 0x1, UP0 ;  /* 0x00000001282b7887 */ /* 0x000fe20008000000 */
[----:B------:R-:W-:-:S02]  /*1520*/  SHF.R.S32.HI R5, RZ, 0x1f, R4 ;  /* 0x0000001fff057819 */ /* 0x000fc40000011404 */
[----:B------:R-:W-:Y:S01]  /*1530*/  LOP3.LUT R158, R4, 0xfffffffc, RZ, 0xc0, !PT ;  /* 0xfffffffc049e7812 */ /* 0x000fe200078ec0ff */
[----:B------:R-:W-:Y:S01]  /*1540*/  UIADD3 UR43, -UR43, UR40, URZ ;  /* 0x000000282b2b7290 */ /* 0x000fe2000fffe13f */
[----:B------:R-:W-:Y:S02]  /*1550*/  LEA.HI R5, R5, R156, RZ, 0x3 ;  /* 0x0000009c05057211 */ /* 0x000fe400078f18ff */
[----:B------:R-:W-:Y:S01]  /*1560*/  ISETP.NE.AND P0, PT, R14, RZ, PT ;  /* 0x000000ff0e00720c */ /* 0x000fe20003f05270 */
[----:B------:R-:W-:Y:S01]  /*1570*/  IMAD.IADD R158, R3, 0x1, -R158 ;  /* 0x00000001039e7824 */ /* 0x000fe200078e0a9e */
[----:B------:R-:W-:Y:S01]  /*1580*/  LOP3.LUT R5, R5, 0xfffffff8, RZ, 0xc0, !PT ;  /* 0xfffffff805057812 */ /* 0x000fe200078ec0ff */
[----:B------:R-:W-:Y:S01]  /*1590*/  USHF.L.U32 UR42, UR42, 0x3, URZ ;  /* 0x000000032a2a7899 */ /* 0x000fe2000800063f */
[----:B------:R-:W-:Y:S02]  /*15a0*/  LOP3.LUT R174, R16, 0x1, RZ, 0xfc, !PT ;  /* 0x0000000110ae7812 */ /* 0x000fe400078efcff */
[----:B------:R-:W-:Y:S01]  /*15b0*/  SEL R175, RZ, 0x1, P0 ;  /* 0x00000001ffaf7807 */ /* 0x000fe20000000000 */
[----:B------:R-:W-:Y:S01]  /*15c0*/  IMAD.IADD R156, R156, 0x1, -R5 ;  /* 0x000000019c9c7824 */ /* 0x000fe200078e0a05 */
[----:B-1----:R-:W-:Y:S01]  /*15d0*/  ULEA UR41, UR4, UR41, 0x18 ;  /* 0x0000002904297291 */ /* 0x002fe2000f8ec03f */
[----:B------:R-:W-:Y:S01]  /*15e0*/  SHF.R.S32.HI R5, RZ, 0x5, R0 ;  /* 0x00000005ff057819 */ /* 0x000fe20000011400 */
[----:B------:R-:W-:Y:S01]  /*15f0*/  IMAD.U32 R160, RZ, RZ, UR42 ;  /* 0x0000002affa07e24 */ /* 0x000fe2000f8e00ff */
[----:B------:R-:W-:Y:S01]  /*1600*/  ULDC UR4, c[0x0][0x284] ;  /* 0x0000a10000047ab9 */ /* 0x000fe20000000800 */
[----:B------:R-:W-:Y:S01]  /*1610*/  UIADD3 UR45, UR41, 0x60, URZ ;  /* 0x00000060292d7890 */ /* 0x000fe2000fffe03f */
[--C-:B------:R-:W-:Y:S01]  /*1620*/  SHF.R.S32.HI R157, RZ, 0x1f, R156.reuse ;  /* 0x0000001fff9d7819 */ /* 0x100fe2000001149c */
[----:B------:R-:W-:Y:S01]  /*1630*/  IMAD R163, R5, -0x10, -R156 ;  /* 0xfffffff005a37824 */ /* 0x000fe200078e0a9c */
[----:B------:R-:W-:-:S02]  /*1640*/  LOP3.LUT R162, R160, 0x8, RZ, 0xc0, !PT ;  /* 0x00000008a0a27812 */ /* 0x000fc400078ec0ff */
[----:B------:R-:W-:Y:S01]  /*1650*/  LOP3.LUT R160, R160, 0x8, RZ, 0xc, !PT ;  /* 0x00000008a0a07812 */ /* 0x000fe200078e0cff */
[----:B------:R-:W-:Y:S01]  /*1660*/  IMAD.U32 R159, RZ, RZ, UR45 ;  /* 0x0000002dff9f7e24 */ /* 0x000fe2000f8e00ff */
[----:B------:R-:W-:Y:S01]  /*1670*/  LOP3.LUT R162, R162, 0x18, RZ, 0x3c, !PT ;  /* 0x00000018a2a27812 */ /* 0x000fe200078e3cff */
[----:B------:R-:W-:-:S04]  /*1680*/  IMAD.WIDE R156, R5, 0x10, R156 ;  /* 0x00000010059c7825 */ /* 0x000fc800078e029c */
[----:B------:R-:W-:Y:S02]  /*1690*/  VIADD R161, R159, UR42 ;  /* 0x0000002a9fa17c36 */ /* 0x000fe40008000000 */
[----:B------:R-:W-:-:S07]  /*16a0*/  VIADD R163, R163, UR4 ;  /* 0x00000004a3a37c36 */ /* 0x000fce0008000000 */
.L_x_294:
[----:B------:R-:W-:Y:S01]  /*16b0*/  SHF.L.U32 R0, R175, 0x1f, RZ ;  /* 0x0000001faf007819 */ /* 0x000fe200000006ff */
[----:B------:R-:W-:Y:S02]  /*16c0*/  ULDC UR4, c[0x0][0x28c] ;  /* 0x0000a30000047ab9 */ /* 0x000fe40000000800 */
[----:B------:R-:W-:Y:S01]  /*16d0*/  ISETP.LT.AND P1, PT, RZ, UR4, PT ;  /* 0x00000004ff007c0c */ /* 0x000fe2000bf21270 */
[----:B------:R-:W1:Y:S02]  /*16e0*/  SYNCS.PHASECHK.TRANS64.TRYWAIT P0, [R159+UR42], R0 ;  /* 0x000000009f0075a7 */ /* 0x000e64000800016a */
[----:B-1-34-:R-:W-:Y:S10]  /*16f0*/  @!P0 BRA `(.L_x_19) ;  /* 0x000000a000088947 */ /* 0x01aff40003800000 */
.L_x_317:
[----:B------:R-:W-:Y:S05]  /*1700*/  @P1 BRA `(.L_x_20) ;  /* 0x0000000000401947 */ /* 0x000fea0003800000 */
[----:B-1----:R-:W-:Y:S01]  /*1710*/  MOV R0, 0x0 ;  /* 0x0000000000007802 */ /* 0x002fe20000000f00 */
[----:B------:R-:W-:Y:S01]  /*1720*/  ULDC.64 UR4, c[0x4][0x68] ;  /* 0x01001a0000047ab9 */ /* 0x000fe20000000a00 */
[----:B------:R-:W-:Y:S01]  /*1730*/  ULDC.64 UR6, c[0x4][0x8] ;  /* 0x0100020000067ab9 */ /* 0x000fe20000000a00 */
[----:B------:R-:W-:Y:S01]  /*1740*/  IMAD.U32 R4, RZ, RZ, UR4 ;  /* 0x00000004ff047e24 */ /* 0x000fe2000f8e00ff */
[----:B------:R1:W2:Y:S01]  /*1750*/  LDC.64 R14, c[0x4][R0] ;  /* 0x01000000000e7b82 */ /* 0x0002a20000000a00 */
[----:B------:R-:W-:Y:S01]  /*1760*/  IMAD.U32 R5, RZ, RZ, UR5 ;  /* 0x00000005ff057e24 */ /* 0x000fe2000f8e00ff */
[----:B------:R-:W-:Y:S01]  /*1770*/  ULDC.64 UR4, c[0x4][0x70] ;  /* 0x01001c0000047ab9 */ /* 0x000fe20000000a00 */
[----:B------:R-:W-:Y:S02]  /*1780*/  IMAD.U32 R10, RZ, RZ, UR6 ;  /* 0x00000006ff0a7e24 */ /* 0x000fe4000f8e00ff */
[----:B------:R-:W-:Y:S02]  /*1790*/  IMAD.U32 R6, RZ, RZ, UR4 ;  /* 0x00000004ff067e24 */ /* 0x000fe4000f8e00ff */
[----:B------:R-:W-:-:S02]  /*17a0*/  IMAD.U32 R7, RZ, RZ, UR5 ;  /* 0x00000005ff077e24 */ /* 0x000fc4000f8e00ff */
[----:B------:R-:W-:Y:S02]  /*17b0*/  IMAD.U32 R11, RZ, RZ, UR7 ;  /* 0x00000007ff0b7e24 */ /* 0x000fe4000f8e00ff */
[----:B------:R-:W-:Y:S02]  /*17c0*/  IMAD.MOV.U32 R8, RZ, RZ, 0x1e1 ;  /* 0x000001e1ff087424 */ /* 0x000fe400078e00ff */
[----:B0-----:R-:W-:Y:S02]  /*17d0*/  IMAD.MOV.U32 R12, RZ, RZ, 0x1 ;  /* 0x00000001ff0c7424 */ /* 0x001fe400078e00ff */
[----:B-1----:R-:W-:-:S07]  /*17e0*/  IMAD.MOV.U32 R13, RZ, RZ, RZ ;  /* 0x000000ffff0d7224 */ /* 0x002fce00078e00ff */
[----:B------:R-:W-:-:S07]  /*17f0*/  LEPC R20, `(.L_x_20) ;  /* 0x000000001014794e */ /* 0x000fce0000000000 */
[----:B--2--5:R-:W-:Y:S05]  /*1800*/  CALL.ABS.NOINC R14 ;  /* 0x000000000e007343 */ /* 0x024fea0003c00000 */
.L_x_20:
[----:B------:R-:W-:-:S13]  /*1810*/  ISETP.NE.AND P0, PT, R174, 0x3, PT ;  /* 0x00000003ae00780c */ /* 0x000fda0003f05270 */
[----:B------:R-:W-:Y:S05]  /*1820*/  @!P0 BRA `(.L_x_21) ;  /* 0x0000000000048947 */ /* 0x000fea0003800000 */
[----:B------:R-:W-:Y:S01]  /*1830*/  BPT.TRAP 0x1 ;  /* 0x000000040000795c */ /* 0x000fe20000300000 */
.L_x_21:
[----:B------:R-:W-:Y:S02]  /*1840*/  IMAD.U32 R3, RZ, RZ, UR38 ;  /* 0x00000026ff037e24 */ /* 0x000fe4000f8e00ff */
[----:B-1----:R-:W-:-:S03]  /*1850*/  IMAD.U32 R0, RZ, RZ, UR39 ;  /* 0x00000027ff007e24 */ /* 0x002fc6000f8e00ff */
[----:B------:R-:W-:Y:S02]  /*1860*/  LEA R3, R3, UR41, 0x3 ;  /* 0x0000002903037c11 */ /* 0x000fe4000f8e18ff */
[----:B------:R-:W-:-:S04]  /*1870*/  SHF.L.U32 R0, R0, 0x1f, RZ ;  /* 0x0000001f00007819 */ /* 0x000fc800000006ff */
[----:B------:R1:W2:Y:S01]  /*1880*/  SYNCS.PHASECHK.TRANS64.TRYWAIT P1, [R3+URZ], R0 ;  /* 0x00000000030075a7 */ /* 0x0002a2000802017f */
[----:B------:R-:W-:Y:S05]  /*1890*/  @!P0 BRA `(.L_x_22) ;  /* 0x0000000000048947 */ /* 0x000fea0003800000 */
[----:B------:R-:W-:Y:S01]  /*18a0*/  BPT.TRAP 0x1 ;  /* 0x000000040000795c */ /* 0x000fe20000300000 */
.L_x_22:
[----:B------:R-:W-:-:S05]  /*18b0*/  IMAD.U32 R4, RZ, RZ, UR43 ;  /* 0x0000002bff047e24 */ /* 0x000fca000f8e00ff */
[----:B------:R-:W-:Y:S01]  /*18c0*/  ISETP.GE.AND P2, PT, R4, 0x1, PT ;  /* 0x000000010400780c */ /* 0x000fe20003f46270 */
[----:B--2---:R-:W-:-:S12]  /*18d0*/  @P1 BRA `(.L_x_23) ;  /* 0x0000000000081947 */ /* 0x004fd80003800000 */
[----:B------:R-:W2:Y:S02]  /*18e0*/  SYNCS.PHASECHK.TRANS64.TRYWAIT P1, [R3+URZ], R0 ;  /* 0x00000000030075a7 */ /* 0x000ea4000802017f */
[----:B--2---:R-:W-:Y:S05]  /*18f0*/  @!P1 BRA `(.L_x_24) ;  /* 0x0000009c009c9947 */ /* 0x004fea0003800000 */
.L_x_23:
[----:B------:R-:W-:Y:S05]  /*1900*/  WARPSYNC.ALL ;  /* 0x0000000000007948 */ /* 0x000fea0003800000 */
[----:B------:R-:W-:Y:S01]  /*1910*/  UIADD3 UR4, UR41, 0x180, URZ ;  /* 0x0000018029047890 */ /* 0x000fe2000fffe03f */
[----:B------:R-:W-:Y:S01]  /*1920*/  WARPGROUP.ARRIVE ;  /* 0x00000000000079c5 */ /* 0x000fe20000000000 */
[----:B------:R-:W-:Y:S02]  /*1930*/  UIADD3 UR5, UR41, 0xa180, URZ ;  /* 0x0000a18029057890 */ /* 0x000fe4000fffe03f */
[----:B------:R-:W-:Y:S02]  /*1940*/  USHF.R.U32.HI UR4, URZ, 0x4, UR4 ;  /* 0x000000043f047899 */ /* 0x000fe40008011604 */
[----:B------:R-:W-:-:S02]  /*1950*/  USHF.R.U32.HI UR5, URZ, 0x4, UR5 ;  /* 0x000000043f057899 */ /* 0x000fc40008011605 */
[----:B------:R-:W-:Y:S02]  /*1960*/  ULOP3.LUT UR4, UR4, 0x3fff, URZ, 0xc0, !UPT ;  /* 0x00003fff04047892 */ /* 0x000fe4000f8ec03f */
[----:B------:R-:W-:Y:S02]  /*1970*/  ULOP3.LUT UR5, UR5, 0x3fff, URZ, 0xc0, !UPT ;  /* 0x00003fff05057892 */ /* 0x000fe4000f8ec03f */
[----:B------:R-:W-:Y:S02]  /*1980*/  ULOP3.LUT UR8, UR4, 0x10000, URZ, 0xfc, !UPT ;  /* 0x0001000004087892 */ /* 0x000fe4000f8efc3f */
[----:B------:R-:W-:Y:S02]  /*1990*/  ULOP3.LUT UR9, UR5, 0x10000, URZ, 0xfc, !UPT ;  /* 0x0001000005097892 */ /* 0x000fe4000f8efc3f */
[----:B------:R-:W-:Y:S02]  /*19a0*/  ULEA UR10, UR38, UR8, 0x9 ;  /* 0x00000008260a7291 */ /* 0x000fe4000f8e483f */
[----:B------:R-:W-:Y:S01]  /*19b0*/  ULEA UR11, UR38, UR9, 0xb ;  /* 0x00000009260b7291 */ /* 0x000fe2000f8e583f */
[----:B------:R-:W-:Y:S01]  /*19c0*/  UMOV UR5, 0x40000040 ;  /* 0x4000004000057882 */ /* 0x000fe20000000000 */
[----:B------:R-:W-:-:S03]  /*19d0*/  UMOV UR7, 0x40000040 ;  /* 0x4000004000077882 */ /* 0x000fc60000000000 */
[----:B------:R-:W-:Y:S02]  /*19e0*/  UMOV UR4, UR10 ;  /* 0x0000000a00047c82 */ /* 0x000fe40008000000 */
[----:B------:R-:W-:Y:S02]  /*19f0*/  UMOV UR6, UR11 ;  /* 0x0000000b00067c82 */ /* 0x000fe40008000000 */
[----:B------:R-:W-:Y:S01]  /*1a00*/  HGMMA.64x256x16.F32.BF16 R24, gdesc[UR4], RZ, !UPT, gsb0 ;  /* 0x03e00000041879f0 */ /* 0x000fe2000c0018ff */
[----:B------:R-:W-:Y:S02]  /*1a10*/  UIADD3 UR4, UR10, 0x2, URZ ;  /* 0x000000020a047890 */ /* 0x000fe4000fffe03f */
[----:B------:R-:W-:Y:S01]  /*1a20*/  UIADD3 UR6, UR11, 0x2, URZ ;  /* 0x000000020b067890 */ /* 0x000fe2000fffe03f */
[----:B------:R-:W-:Y:S01]  /*1a30*/  UMOV UR5, 0x40000040 ;  /* 0x4000004000057882 */ /* 0x000fe20000000000 */
[----:B------:R-:W-:Y:S01]  /*1a40*/  UMOV UR7, 0x40000040 ;  /* 0x4000004000077882 */ /* 0x000fe20000000000 */
[----:B------:R-:W-:-:S02]  /*1a50*/  WARPGROUP.DEPBAR.LE gsb0, 0x0 ;  /* 0x00008000000079c5 */ /* 0x000fc40000010000 */
[----:B------:R-:W-:-:S15]  /*1a60*/  WARPGROUP.ARRIVE ;  /* 0x00000000000079c5 */ /* 0x000fde0000000000 */
[----:B------:R-:W-:-:S05]  /*1a70*/  NOP ;  /* 0x0000000000007918 */ /* 0x000fca0000000000 */
[----:B------:R-:W-:Y:S01]  /*1a80*/  HGMMA.64x256x16.F32.BF16 R24, gdesc[UR4], R24, gsb0 ;  /* 0x03e00000041879f0 */ /* 0x000fe20008001818 */
[----:B------:R-:W-:Y:S02]  /*1a90*/  UIADD3 UR4, UR10, 0x4, URZ ;  /* 0x000000040a047890 */ /* 0x000fe4000fffe03f */
[----:B------:R-:W-:Y:S01]  /*1aa0*/  UIADD3 UR6, UR11, 0x4, URZ ;  /* 0x000000040b067890 */ /* 0x000fe2000fffe03f */
[----:B------:R-:W-:Y:S01]  /*1ab0*/  UMOV UR5, 0x40000040 ;  /* 0x4000004000057882 */ /* 0x000fe20000000000 */
[----:B------:R-:W-:Y:S01]  /*1ac0*/  UMOV UR7, 0x40000040 ;  /* 0x4000004000077882 */ /* 0x000fe20000000000 */
[----:B------:R-:W-:Y:S02]  /*1ad0*/  WARPGROUP.DEPBAR.LE gsb0, 0x0 ;  /* 0x00008000000079c5 */ /* 0x000fe40000010000 */
        /* <DEDUP_REMOVED lines=10> */
[----:B------:R-:W-:Y:S03]  /*1b80*/  HGMMA.64x256x16.F32.BF16 R24, gdesc[UR4], R24, gsb0 ;  /* 0x03e00000041879f0 */ /* 0x000fe60008001818 */
[----:B------:R-:W-:Y:S02]  /*1b90*/  WARPGROUP.DEPBAR.LE gsb0, 0x0 ;  /* 0x00008000000079c5 */ /* 0x000fe40000010000 */
[----:B------:R-:W-:Y:S05]  /*1ba0*/  @!P2 BRA `(.L_x_25) ;  /* 0x000000040020a947 */ /* 0x000fea0003800000 */
[----:B------:R-:W-:Y:S01]  /*1bb0*/  UIADD3 UR4, UR38, 0x1, URZ ;  /* 0x0000000126047890 */ /* 0x000fe2000fffe03f */
[----:B-12---:R-:W-:Y:S02]  /*1bc0*/  IMAD.U32 R0, RZ, RZ, UR43 ;  /* 0x0000002bff007e24 */ /* 0x006fe4000f8e00ff */
[----:B------:R-:W-:Y:S01]  /*1bd0*/  IMAD.U32 R3, RZ, RZ, UR38 ;  /* 0x00000026ff037e24 */ /* 0x000fe2000f8e00ff */
[----:B------:R-:W-:-:S04]  /*1be0*/  UISETP.NE.AND UP0, UPT, UR4, 0x5, UPT ;  /* 0x000000050400788c */ /* 0x000fc8000bf05270 */
[----:B------:R-:W-:Y:S02]  /*1bf0*/  USEL UR5, URZ, 0x1, UP0 ;  /* 0x000000013f057887 */ /* 0x000fe40008000000 */
[----:B------:R-:W-:Y:S02]  /*1c00*/  USEL UR10, UR4, URZ, UP0 ;  /* 0x0000003f040a7287 */ /* 0x000fe40008000000 */
[----:B------:R-:W-:-:S06]  /*1c10*/  ULOP3.LUT UR5, UR39, UR5, URZ, 0x3c, !UPT ;  /* 0x0000000527057292 */ /* 0x000fcc000f8e3c3f */
[----:B------:R-:W-:-:S07]  /*1c20*/  IMAD.U32 R6, RZ, RZ, UR5 ;  /* 0x00000005ff067e24 */ /* 0x000fce000f8e00ff */
.L_x_32:
[----:B------:R-:W-:Y:S05]  /*1c30*/  @!P0 BRA `(.L_x_26) ;  /* 0x0000000000048947 */ /* 0x000fea0003800000 */
[----:B------:R-:W-:Y:S01]  /*1c40*/  BPT.TRAP 0x1 ;  /* 0x000000040000795c */ /* 0x000fe20000300000 */
.L_x_26:
[----:B------:R-:W-:Y:S01]  /*1c50*/  ULEA UR4, UR10, UR41, 0x3 ;  /* 0x000000290a047291 */ /* 0x000fe2000f8e183f */
[----:B------:R-:W-:-:S08]  /*1c60*/  SHF.L.U32 R4, R6, 0x1f, RZ ;  /* 0x0000001f06047819 */ /* 0x000fd000000006ff */
[----:B------:R1:W2:Y:S01]  /*1c70*/  SYNCS.PHASECHK.TRANS64.TRYWAIT P1, [UR4], R4 ;  /* 0x00000004ff0075a7 */ /* 0x0002a20008020144 */
[----:B------:R-:W-:Y:S05]  /*1c80*/  @!P0 BRA `(.L_x_27) ;  /* 0x0000000000048947 */ /* 0x000fea0003800000 */
[----:B------:R-:W-:Y:S01]  /*1c90*/  BPT.TRAP 0x1 ;  /* 0x000000040000795c */ /* 0x000fe20000300000 */
.L_x_27:
[----:B--2---:R-:W-:Y:S05]  /*1ca0*/  @P1 BRA `(.L_x_28) ;  /* 0x0000000000081947 */ /* 0x004fea0003800000 */
[----:B------:R-:W2:Y:S02]  /*1cb0*/  SYNCS.PHASECHK.TRANS64.TRYWAIT P1, [UR4], R4 ;  /* 0x00000004ff0075a7 */ /* 0x000ea40008020144 */
[----:B--2---:R-:W-:Y:S05]  /*1cc0*/  @!P1 BRA `(.L_x_29) ;  /* 0x0000009800bc9947 */ /* 0x004fea0003800000 */
.L_x_28:
[----:B------:R-:W-:Y:S01]  /*1cd0*/  ULEA UR11, UR10, UR8, 0x9 ;  /* 0x000000080a0b7291 */ /* 0x000fe2000f8e483f */
[----:B------:R-:W-:Y:S01]  /*1ce0*/  WARPGROUP.ARRIVE ;  /* 0x00000000000079c5 */ /* 0x000fe20000000000 */
[----:B------:R-:W-:Y:S01]  /*1cf0*/  ULEA UR12, UR10, UR9, 0xb ;  /* 0x000000090a0c7291 */ /* 0x000fe2000f8e583f */
[----:B------:R-:W-:Y:S01]  /*1d00*/  UMOV UR5, 0x40000040 ;  /* 0x4000004000057882 */ /* 0x000fe20000000000 */
[----:B------:R-:W-:-:S03]  /*1d10*/  UMOV UR7, 0x40000040 ;  /* 0x4000004000077882 */ /* 0x000fc60000000000 */
[----:B------:R-:W-:Y:S02]  /*1d20*/  UMOV UR4, UR11 ;  /* 0x0000000b00047c82 */ /* 0x000fe40008000000 */
[----:B------:R-:W-:Y:S02]  /*1d30*/  UMOV UR6, UR12 ;  /* 0x0000000c00067c82 */ /* 0x000fe40008000000 */
[----:B------:R-:W-:Y:S01]  /*1d40*/  HGMMA.64x256x16.F32.BF16 R24, gdesc[UR4], R24, gsb0 ;  /* 0x03e00000041879f0 */ /* 0x000fe20008001818 */
        /* <DEDUP_REMOVED lines=26> */
[----:B------:R-:W-:Y:S01]  /*1ef0*/  BPT.TRAP 0x1 ;  /* 0x000000040000795c */ /* 0x000fe20000300000 */
.L_x_30:
[----:B------:R-:W-:-:S13]  /*1f00*/  ISETP.NE.AND P1, PT, R153, RZ, PT ;  /* 0x000000ff9900720c */ /* 0x000fda0003f25270 */
[----:B-12---:R-:W-:-:S05]  /*1f10*/  @P1 LEA R4, R3, UR41, 0x3 ;  /* 0x0000002903041c11 */ /* 0x006fca000f8e18ff */
[----:B------:R-:W-:-:S05]  /*1f20*/  @P1 VIADD R5, R4, 0x28 ;  /* 0x0000002804051836 */ /* 0x000fca0000000000 */
[----:B------:R-:W-:-:S04]  /*1f30*/  @P1 PRMT R5, R152, 0x654, R5 ;  /* 0x0000065498051816 */ /* 0x000fc80000000005 */
[----:B------:R1:W-:Y:S01]  /*1f40*/  @P1 SYNCS.ARRIVE.TRANS64.RED.A1T0 RZ, [R5+URZ], RZ ;  /* 0x000000ff05ff19a7 */ /* 0x0003e2000810043f */
[----:B------:R-:W-:-:S13]  /*1f50*/  ISETP.GT.U32.AND P1, PT, R16, 0x1, PT ;  /* 0x000000011000780c */ /* 0x000fda0003f24070 */
[----:B-1----:R-:W-:Y:S05]  /*1f60*/  @P1 BRA `(.L_x_31) ;  /* 0x0000000000041947 */ /* 0x002fea0003800000 */
[----:B------:R-:W-:Y:S01]  /*1f70*/  BPT.TRAP 0x1 ;  /* 0x000000040000795c */ /* 0x000fe20000300000 */
.L_x_31:
[----:B------:R-:W-:Y:S01]  /*1f80*/  UIADD3 UR10, UR10, 0x1, URZ ;  /* 0x000000010a0a7890 */ /* 0x000fe2000fffe03f */
[C---:B------:R-:W-:Y:S01]  /*1f90*/  ISETP.GT.AND P2, PT, R0.reuse, 0x1, PT ;  /* 0x000000010000780c */ /* 0x040fe20003f44270 */
[----:B------:R-:W-:Y:S02]  /*1fa0*/  VIADD R3, R3, 0x1 ;  /* 0x0000000103037836 */ /* 0x000fe40000000000 */
[----:B------:R-:W-:Y:S01]  /*1fb0*/  UISETP.NE.AND UP0, UPT, UR10, 0x5, UPT ;  /* 0x000000050a00788c */ /* 0x000fe2000bf05270 */
[----:B------:R-:W-:Y:S02]  /*1fc0*/  VIADD R0, R0, 0xffffffff ;  /* 0xffffffff00007836 */ /* 0x000fe40000000000 */
[C---:B------:R-:W-:Y:S01]  /*1fd0*/  ISETP.NE.AND P1, PT, R3.reuse, 0x5, PT ;  /* 0x000000050300780c */ /* 0x040fe20003f25270 */
[----:B------:R-:W-:Y:S02]  /*1fe0*/  USEL UR4, URZ, 0x1, UP0 ;  /* 0x000000013f047887 */ /* 0x000fe40008000000 */
[----:B------:R-:W-:Y:S01]  /*1ff0*/  USEL UR10, UR10, URZ, UP0 ;  /* 0x0000003f0a0a7287 */ /* 0x000fe20008000000 */
[----:B------:R-:W-:-:S03]  /*2000*/  SEL R3, R3, RZ, P1 ;  /* 0x000000ff03037207 */ /* 0x000fc60000800000 */
[----:B------:R-:W-:Y:S01]  /*2010*/  LOP3.LUT R6, R6, UR4, RZ, 0x3c, !PT ;  /* 0x0000000406067c12 */ /* 0x000fe2000f8e3cff */
[----:B------:R-:W-:Y:S07]  /*2020*/  @P2 BRA `(.L_x_32) ;  /* 0xfffffffc00002947 */ /* 0x000fee000383ffff */
.L_x_25:
[----:B-12---:R-:W1:Y:S01]  /*2030*/  LDC R0, c[0x0][0x28c] ;  /* 0x0000a300ff007b82 */ /* 0x006e620000000800 */
[----:B------:R2:W-:Y:S01]  /*2040*/  SYNCS.ARRIVE.TRANS64.A1T0 RZ, [R160+UR45], RZ ;  /* 0x000000ffa0ff79a7 */ /* 0x0005e2000810002d */
[----:B-1----:R-:W-:-:S13]  /*2050*/  ISETP.GE.AND P1, PT, R0, 0x1, PT ;  /* 0x000000010000780c */ /* 0x002fda0003f26270 */
[----:B--2---:R-:W-:Y:S05]  /*2060*/  @!P1 BRA `(.L_x_33) ;  /* 0x0000000000449947 */ /* 0x004fea0003800000 */
[----:B------:R-:W-:Y:S05]  /*2070*/  @!P0 BRA `(.L_x_34) ;  /* 0x0000000000048947 */ /* 0x000fea0003800000 */
[----:B------:R-:W-:Y:S01]  /*2080*/  BPT.TRAP 0x1 ;  /* 0x000000040000795c */ /* 0x000fe20000300000 */
.L_x_34:
[----:B------:R-:W-:-:S13]  /*2090*/  ISETP.NE.AND P0, PT, R153, RZ, PT ;  /* 0x000000ff9900720c */ /* 0x000fda0003f05270 */
[----:B------:R-:W-:-:S05]  /*20a0*/  VOTEU.ANY UP0, P0 ;  /* 0x00000000003f7886 */ /* 0x000fca0000000100 */
[----:B------:R-:W-:-:S06]  /*20b0*/  @UP0 UIADD3 UR4, UR43, UR38, URZ ;  /* 0x000000262b040290 */ /* 0x000fcc000fffe03f */
[----:B------:R-:W-:Y:S02]  /*20c0*/  IMAD.U32 R4, RZ, RZ, UR4 ;  /* 0x00000004ff047e24 */ /* 0x000fe4000f8e00ff */
[----:B------:R-:W-:Y:S02]  /*20d0*/  IMAD.U32 R3, RZ, RZ, UR4 ;  /* 0x00000004ff037e24 */ /* 0x000fe4000f8e00ff */
[----:B------:R-:W-:-:S05]  /*20e0*/  @P0 IMAD.WIDE.U32 R4, R4, -0x33333333, RZ ;  /* 0xcccccccd04040825 */ /* 0x000fca00078e00ff */
[----:B------:R-:W-:-:S05]  /*20f0*/  @P0 SHF.R.U32.HI R0, RZ, 0x2, R5 ;  /* 0x00000002ff000819 */ /* 0x000fca0000011605 */
[----:B------:R-:W-:-:S05]  /*2100*/  @P0 IMAD R0, R0, -0x5, R3 ;  /* 0xfffffffb00000824 */ /* 0x000fca00078e0203 */
[----:B------:R-:W-:-:S05]  /*2110*/  @P0 LEA R0, R0, UR41, 0x3 ;  /* 0x0000002900000c11 */ /* 0x000fca000f8e18ff */
[----:B------:R-:W-:-:S05]  /*2120*/  @P0 VIADD R3, R0, 0x28 ;  /* 0x0000002800030836 */ /* 0x000fca0000000000 */
[----:B------:R-:W-:-:S04]  /*2130*/  @P0 PRMT R3, R152, 0x654, R3 ;  /* 0x0000065498030816 */ /* 0x000fc80000000003 */
[----:B------:R1:W-:Y:S01]  /*2140*/  @P0 SYNCS.ARRIVE.TRANS64.RED.A1T0 RZ, [R3+URZ], RZ ;  /* 0x000000ff03ff09a7 */ /* 0x0003e2000810043f */
[----:B------:R-:W-:-:S13]  /*2150*/  ISETP.GT.U32.AND P0, PT, R16, 0x1, PT ;  /* 0x000000011000780c */ /* 0x000fda0003f04070 */
[----:B-1----:R-:W-:Y:S05]  /*2160*/  @P0 BRA `(.L_x_33) ;  /* 0x0000000000040947 */ /* 0x002fea0003800000 */
[----:B------:R-:W-:Y:S01]  /*2170*/  BPT.TRAP 0x1 ;  /* 0x000000040000795c */ /* 0x000fe20000300000 */
.L_x_33:
[----:B------:R-:W-:Y:S01]  /*2180*/  SHF.L.U32 R0, R175, 0x1f, RZ ;  /* 0x0000001faf007819 */ /* 0x000fe200000006ff */
[----:B------:R-:W-:Y:S01]  /*2190*/  UIADD3 UR38, UR44, UR38, URZ ;  /* 0x000000262c267290 */ /* 0x000fe2000fffe03f */
[----:B------:R-:W1:Y:S01]  /*21a0*/  LDC R15, c[0x0][0x288] ;  /* 0x0000a200ff0f7b82 */ /* 0x000e620000000800 */
[----:B------:R-:W-:Y:S01]  /*21b0*/  UISETP.GE.U32.AND UP1, UPT, UR44, 0x5, UPT ;  /* 0x000000052c00788c */ /* 0x000fe2000bf26070 */
[----:B------:R-:W-:Y:S01]  /*21c0*/  IMAD.SHL.U32 R8, R158, 0x2, RZ ;  /* 0x000000029e087824 */ /* 0x000fe200078e00ff */
[----:B------:R-:W-:Y:S02]  /*21d0*/  UISETP.GT.U32.AND UP0, UPT, UR38, 0x4, UPT ;  /* 0x000000042600788c */ /* 0x000fe4000bf04070 */
[----:B------:R-:W-:Y:S02]  /*21e0*/  UIMAD.WIDE.U32 UR4, UR38, -0x33333333, URZ ;  /* 0xcccccccd260478a5 */ /* 0x000fe4000f8e003f */
[----:B------:R-:W-:Y:S01]  /*21f0*/  UISETP.LT.U32.AND UP0, UPT, UR44, 0x5, UP0 ;  /* 0x000000052c00788c */ /* 0x000fe20008701070 */
[----:B------:R-:W2:Y:S01]  /*2200*/  SYNCS.PHASECHK.TRANS64.TRYWAIT P0, [R159+UR42+0x10], R0 ;  /* 0x000010009f0075a7 */ /* 0x000ea2000800016a */
[----:B------:R-:W-:Y:S01]  /*2210*/  USHF.R.U32.HI UR4, URZ, 0x2, UR5 ;  /* 0x000000023f047899 */ /* 0x000fe20008011605 */
[----:B------:R-:W-:Y:S01]  /*2220*/  SHF.R.S32.HI R9, RZ, 0x1f, R8 ;  /* 0x0000001fff097819 */ /* 0x000fe20000011408 */
[----:B------:R-:W-:-:S02]  /*2230*/  USEL UR6, URZ, 0x1, !UP0 ;  /* 0x000000013f067887 */ /* 0x000fc4000c000000 */
[----:B------:R-:W-:Y:S02]  /*2240*/  UIMAD UR38, UR4, -0x5, UR38 ;  /* 0xfffffffb042678a4 */ /* 0x000fe4000f8e0226 */
[----:B------:R-:W-:-:S04]  /*2250*/  ULOP3.LUT UR39, UR39, UR6, URZ, 0x3c, !UPT ;  /* 0x0000000627277292 */ /* 0x000fc8000f8e3c3f */
[----:B------:R-:W-:Y:S01]  /*2260*/  @UP1 ULOP3.LUT UR39, UR39, 0x1, UR4, 0x78, !UPT ;  /* 0x0000000127271892 */ /* 0x000fe2000f8e7804 */
[----:B-12---:R-:W-:Y:S11]  /*2270*/  @!P0 BRA `(.L_x_35) ;  /* 0x0000009400688947 */ /* 0x006ff60003800000 */
.L_x_318:
[----:B------:R-:W-:Y:S01]  /*2280*/  IMAD.SHL.U32 R14, R19, 0x40, RZ ;  /* 0x00000040130e7824 */ /* 0x000fe200078e00ff */
[----:B------:R-:W-:Y:S01]  /*2290*/  ULDC UR6, c[0x0][0x284] ;  /* 0x0000a10000067ab9 */ /* 0x000fe20000000800 */
[----:B0-----:R-:W-:Y:S01]  /*22a0*/  IMAD.SHL.U32 R12, R22, 0x100, RZ ;  /* 0x00000100160c7824 */ /* 0x001fe200078e00ff */
[----:B------:R-:W-:Y:S01]  /*22b0*/  SHF.R.S32.HI R165, RZ, 0x1f, R2 ;  /* 0x0000001fffa57819 */ /* 0x000fe20000011402 */
[----:B------:R-:W-:Y:S01]  /*22c0*/  ULDC.64 UR4, c[0x0][0x5d0] ;  /* 0x0001740000047ab9 */ /* 0x000fe20000000a00 */
[----:B------:R-:W-:Y:S01]  /*22d0*/  ISETP.GE.AND P0, PT, R14, UR6, PT ;  /* 0x000000060e007c0c */ /* 0x000fe2000bf06270 */
[----:B------:R-:W-:Y:S01]  /*22e0*/  IMAD.WIDE.U32 R4, R2, UR4, R8 ;  /* 0x0000000402047c25 */ /* 0x000fe2000f8e0008 */
[----:B------:R-:W-:Y:S02]  /*22f0*/  SHF.R.S32.HI R13, RZ, 0x1f, R12 ;  /* 0x0000001fff0d7819 */ /* 0x000fe4000001140c */
[C---:B------:R-:W-:Y:S01]  /*2300*/  ISETP.GE.OR P0, PT, R12.reuse, R15, P0 ;  /* 0x0000000f0c00720c */ /* 0x040fe20000706670 */
[----:B------:R-:W-:Y:S01]  /*2310*/  IMAD R3, R165, UR4, RZ ;  /* 0x00000004a5037c24 */ /* 0x000fe2000f8e02ff */
[----:B------:R-:W-:-:S03]  /*2320*/  IADD3 R6, P1, R12, R4, RZ ;  /* 0x000000040c067210 */ /* 0x000fc60007f3e0ff */
[----:B------:R-:W-:-:S05]  /*2330*/  IMAD R3, R2, UR5, R3 ;  /* 0x0000000502037c24 */ /* 0x000fca000f8e0203 */
[----:B------:R-:W-:-:S03]  /*2340*/  IADD3.X R7, R13, R5, R3, P1, !PT ;  /* 0x000000050d077210 */ /* 0x000fc60000ffe403 */
[----:B------:R-:W-:Y:S05]  /*2350*/  @P0 BRA `(.L_x_36) ;  /* 0x0000007c00040947 */ /* 0x000fea0003800000 */
[----:B------:R-:W0:Y:S01]  /*2360*/  LDC.64 R10, c[0x0][0x5c8] ;  /* 0x00017200ff0a7b82 */ /* 0x000e220000000a00 */
[----:B-----5:R-:W-:Y:S01]  /*2370*/  FSETP.NEU.AND P0, PT, R155, RZ, PT ;  /* 0x000000ff9b00720b */ /* 0x020fe20003f0d000 */
[----:B------:R-:W-:Y:S01]  /*2380*/  IMAD R3, R158, -0x2, R15 ;  /* 0xfffffffe9e037824 */ /* 0x000fe200078e020f */
[----:B------:R-:W-:Y:S01]  /*2390*/  BSSY B0, `(.L_x_36) ;  /* 0x00007bd000007945 */ /* 0x000fe20003800000 */
[----:B------:R-:W-:-:S04]  /*23a0*/  IMAD.WIDE R166, R19, 0x40, R156 ;  /* 0x0000004013a67825 */ /* 0x000fc800078e029c */
[----:B-1----:R-:W-:Y:S02]  /*23b0*/  IMAD.IADD R0, R3, 0x1, -R12 ;  /* 0x0000000103007824 */ /* 0x002fe400078e0a0c */
[----:B------:R-:W-:-:S03]  /*23c0*/  IMAD.IADD R3, R163, 0x1, -R14 ;  /* 0x00000001a3037824 */ /* 0x000fc600078e0a0e */
[----:B------:R-:W-:-:S04]  /*23d0*/  ISETP.GT.AND P2, PT, R0, RZ, PT ;  /* 0x000000ff0000720c */ /* 0x000fc80003f44270 */
[----:B------:R-:W-:Y:S01]  /*23e0*/  ISETP.GT.AND P1, PT, R3, RZ, P2 ;  /* 0x000000ff0300720c */ /* 0x000fe20001724270 */
[-C--:B0-----:R-:W-:Y:S02]  /*23f0*/  IMAD R4, R167, R10.reuse, RZ ;  /* 0x0000000aa7047224 */ /* 0x081fe400078e02ff */
[----:B------:R-:W-:-:S04]  /*2400*/  IMAD.WIDE.U32 R6, R166, R10, R6 ;  /* 0x0000000aa6067225 */ /* 0x000fc800078e0006 */
[----:B------:R-:W-:-:S04]  /*2410*/  IMAD R5, R166, R11, R4 ;  /* 0x0000000ba6057224 */ /* 0x000fc800078e0204 */
[----:B------:R-:W-:Y:S01]  /*2420*/  IMAD.IADD R179, R7, 0x1, R5 ;  /* 0x0000000107b37824 */ /* 0x000fe200078e0205 */
[----:B------:R-:W-:Y:S06]  /*2430*/  @!P0 BRA `(.L_x_37) ;  /* 0x0000005400988947 */ /* 0x000fec0003800000 */
[----:B------:R-:W0:Y:S01]  /*2440*/  LDC.64 R20, c[0x0][0x5b8] ;  /* 0x00016e00ff147b82 */ /* 0x000e220000000a00 */
[----:B------:R-:W-:-:S07]  /*2450*/  ULDC.64 UR4, c[0x0][0x5c0] ;  /* 0x0001700000047ab9 */ /* 0x000fce0000000a00 */
[----:B------:R-:W1:Y:S08]  /*2460*/  LDC.64 R168, c[0x0][0x5b0] ;  /* 0x00016c00ffa87b82 */ /* 0x000e700000000a00 */
[----:B------:R-:W2:Y:S01]  /*2470*/  LDC.64 R14, c[0x0][0x5a8] ;  /* 0x00016a00ff0e7b82 */ /* 0x000ea20000000a00 */
[-C--:B0-----:R-:W-:Y:S02]  /*2480*/  IMAD R7, R165, R20.reuse, RZ ;  /* 0x00000014a5077224 */ /* 0x081fe400078e02ff */
[----:B------:R-:W-:-:S04]  /*2490*/  IMAD.WIDE.U32 R4, R2, R20, R8 ;  /* 0x0000001402047225 */ /* 0x000fc800078e0008 */
[----:B------:R-:W-:Y:S01]  /*24a0*/  IMAD R177, R2, R21, R7 ;  /* 0x0000001502b17224 */ /* 0x000fe200078e0207 */
[----:B------:R-:W-:Y:S01]  /*24b0*/  IADD3 R164, P0, R12, R4, RZ ;  /* 0x000000040ca47210 */ /* 0x000fe20007f1e0ff */
[----:B-1----:R-:W-:-:S03]  /*24c0*/  IMAD R4, R167, R168, RZ ;  /* 0x000000a8a7047224 */ /* 0x002fc600078e02ff */
[----:B------:R-:W-:Y:S01]  /*24d0*/  IADD3.X R165, R13, R5, R177, P0, !PT ;  /* 0x000000050da57210 */ /* 0x000fe200007fe4b1 */
[C---:B------:R-:W-:Y:S02]  /*24e0*/  IMAD R21, R166.reuse, R169, R4 ;  /* 0x000000a9a6157224 */ /* 0x040fe400078e0204 */
[----:B------:R-:W-:-:S04]  /*24f0*/  IMAD.WIDE.U32 R4, R166, R168, R164 ;  /* 0x000000a8a6047225 */ /* 0x000fc800078e00a4 */
[----:B------:R-:W-:Y:S01]  /*2500*/  IMAD.IADD R5, R5, 0x1, R21 ;  /* 0x0000000105057824 */ /* 0x000fe200078e0215 */
[----:B--2---:R-:W-:-:S04]  /*2510*/  LEA R170, P0, R4, R14, 0x1 ;  /* 0x0000000e04aa7211 */ /* 0x004fc800078008ff */
[----:B------:R-:W-:-:S05]  /*2520*/  LEA.HI.X R171, R4, R15, R5, 0x1, P0 ;  /* 0x0000000f04ab7211 */ /* 0x000fca00000f0c05 */
[----:B------:R0:W2:Y:S01]  /*2530*/  @P1 LDG.E.LTC128B.U16 R19, desc[UR36][R170.64] ;  /* 0x00000024aa131981 */ /* 0x0000a2000c1e1520 */
[----:B------:R-:W-:Y:S01]  /*2540*/  IMAD.WIDE.U32 R4, R166, R168, R12 ;  /* 0x000000a8a6047225 */ /* 0x000fe200078e000c */
[----:B------:R-:W-:Y:S02]  /*2550*/  BSSY B1, `(.L_x_38) ;  /* 0x0000014000017945 */ /* 0x000fe40003800000 */
[----:B------:R-:W-:-:S04]  /*2560*/  IADD3 R172, P0, R8, R4, RZ ;  /* 0x0000000408ac7210 */ /* 0x000fc80007f1e0ff */
[----:B------:R-:W-:Y:S01]  /*2570*/  IADD3.X R173, R9, R21, R5, P0, !PT ;  /* 0x0000001509ad7210 */ /* 0x000fe200007fe405 */
[C---:B0-----:R-:W-:Y:S01]  /*2580*/  IMAD.SHL.U32 R170, R168.reuse, 0x8, RZ ;  /* 0x00000008a8aa7824 */ /* 0x041fe200078e00ff */
[----:B------:R-:W-:Y:S01]  /*2590*/  SHF.L.U64.HI R171, R168, 0x3, R169 ;  /* 0x00000003a8ab7819 */ /* 0x000fe200000102a9 */
[----:B------:R-:W-:-:S04]  /*25a0*/  IMAD.WIDE.U32 R172, R2, R20, R172 ;  /* 0x0000001402ac7225 */ /* 0x000fc800078e00ac */
[----:B------:R-:W-:Y:S02]  /*25b0*/  IMAD.IADD R7, R177, 0x1, R173 ;  /* 0x00000001b1077824 */ /* 0x000fe400078e02ad */
[----:B--2---:R-:W-:-:S04]  /*25c0*/  IMAD.U32 R4, R19, 0x10000, RZ ;  /* 0x0001000013047824 */ /* 0x004fc800078e00ff */
[----:B------:R-:W-:Y:S01]  /*25d0*/  FMUL R5, R4, R155 ;  /* 0x0000009b04057220 */ /* 0x000fe20000400000 */
[----:B------:R-:W-:-:S03]  /*25e0*/  LEA R4, P0, R6, UR4, 0x1 ;  /* 0x0000000406047c11 */ /* 0x000fc6000f8008ff */
[----:B------:R-:W-:Y:S01]  /*25f0*/  FFMA R24, R24, R154, R5 ;  /* 0x0000009a18187223 */ /* 0x000fe20000000005 */
[----:B------:R-:W-:Y:S02]  /*2600*/  LEA.HI.X R5, R6, UR5, R179, 0x1, P0 ;  /* 0x0000000506057c11 */ /* 0x000fe400080f0cb3 */
[----:B------:R-:W-:Y:S02]  /*2610*/  ISETP.GT.AND P0, PT, R0, 0x1, PT ;  /* 0x000000010000780c */ /* 0x000fe40003f04270 */
[----:B------:R-:W-:Y:S02]  /*2620*/  F2FP.BF16.F32.PACK_AB R24, RZ, R24 ;  /* 0x00000018ff18723e */ /* 0x000fe400000010ff */
[----:B------:R-:W-:Y:S02]  /*2630*/  ISETP.GT.AND P3, PT, R3, RZ, P0 ;  /* 0x000000ff0300720c */ /* 0x000fe40000764270 */
[C---:B------:R-:W-:Y:S01]  /*2640*/  LEA R6, P4, R172.reuse, R14, 0x1 ;  /* 0x0000000eac067211 */ /* 0x040fe200078808ff */
[----:B------:R0:W-:Y:S03]  /*2650*/  @P1 STG.E.U16 desc[UR36][R4.64], R24 ;  /* 0x0000001804001986 */ /* 0x0001e6000c101524 */
[----:B------:R-:W-:-:S07]  /*2660*/  LEA.HI.X R7, R172, R15, R7, 0x1, P4 ;  /* 0x0000000fac077211 */ /* 0x000fce00020f0c07 */
[----:B------:R-:W-:Y:S05]  /*2670*/  @!P3 BRA `(.L_x_39) ;  /* 0x000000000004b947 */ /* 0x000fea0003800000 */
[----:B------:R1:W5:Y:S02]  /*2680*/  LDG.E.LTC128B.U16 R19, desc[UR36][R6.64+0x2] ;  /* 0x0000022406137981 */ /* 0x000364000c1e1520 */
.L_x_39:
[----:B------:R-:W-:Y:S05]  /*2690*/  BSYNC B1 ;  /* 0x0000000000017941 */ /* 0x000fea0003800000 */
.L_x_38:
[----:B------:R-:W-:Y:S01]  /*26a0*/  IMAD.WIDE.U32 R170, R166, R168, R170 ;  /* 0x000000a8a6aa7225 */ /* 0x000fe200078e00aa */
[----:B------:R-:W-:-:S03]  /*26b0*/  ISETP.GT.AND P2, PT, R3, 0x8, P2 ;  /* 0x000000080300780c */ /* 0x000fc60001744270 */
[----:B-----5:R-:W-:Y:S02]  /*26c0*/  IMAD.U32 R22, R19, 0x10000, RZ ;  /* 0x0001000013167824 */ /* 0x020fe400078e00ff */
[----:B------:R-:W-:Y:S01]  /*26d0*/  IMAD.IADD R167, R21, 0x1, R171 ;  /* 0x0000000115a77824 */ /* 0x000fe200078e02ab */
[----:B------:R-:W-:Y:S01]  /*26e0*/  IADD3 R21, P1, R164, R170, RZ ;  /* 0x000000aaa4157210 */ /* 0x000fe20007f3e0ff */
[----:B------:R-:W-:-:S04]  /*26f0*/  FMUL R22, R22, R155 ;  /* 0x0000009b16167220 */ /* 0x000fc80000400000 */
[----:B------:R-:W-:Y:S01]  /*2700*/  FFMA R22, R25, R154, R22 ;  /* 0x0000009a19167223 */ /* 0x000fe20000000016 */
[----:B------:R-:W-:Y:S01]  /*2710*/  IMAD.X R164, R167, 0x1, R165, P1 ;  /* 0x00000001a7a47824 */ /* 0x000fe200008e06a5 */
[----:B0-----:R-:W-:-:S03]  /*2720*/  LEA R24, P1, R21, R14, 0x1 ;  /* 0x0000000e15187211 */ /* 0x001fc600078208ff */
[----:B------:R-:W-:Y:S02]  /*2730*/  F2FP.BF16.F32.PACK_AB R22, RZ, R22 ;  /* 0x00000016ff16723e */ /* 0x000fe400000010ff */
[----:B------:R-:W-:-:S03]  /*2740*/  LEA.HI.X R25, R21, R15, R164, 0x1, P1 ;  /* 0x0000000f15197211 */ /* 0x000fc600008f0ca4 */
[----:B------:R0:W-:Y:S04]  /*2750*/  @P3 STG.E.U16 desc[UR36][R4.64+0x2], R22 ;  /* 0x0000021604003986 */ /* 0x0001e8000c101524 */
[----:B------:R-:W2:Y:S01]  /*2760*/  @P2 LDG.E.LTC128B.U16 R19, desc[UR36][R24.64] ;  /* 0x0000002418132981 */ /* 0x000ea2000c1e1520 */
[----:B------:R-:W-:Y:S01]  /*2770*/  IADD3 R8, P1, P3, R8, R170, R12 ;  /* 0x000000aa08087210 */ /* 0x000fe20007b3e00c */
[----:B------:R-:W-:Y:S01]  /*2780*/  BSSY B1, `(.L_x_40) ;  /* 0x0000011000017945 */ /* 0x000fe20003800000 */
[C---:B------:R-:W-:Y:S02]  /*2790*/  SHF.L.U64.HI R11, R10.reuse, 0x4, R11 ;  /* 0x000000040a0b7819 */ /* 0x040fe4000001020b */
[----:B------:R-:W-:Y:S02]  /*27a0*/  IADD3.X R9, R9, R167, R13, P1, P3 ;  /* 0x000000a709097210 */ /* 0x000fe40000fe640d */
[----:B------:R-:W-:-:S02]  /*27b0*/  LEA R10, P1, R10, R4, 0x4 ;  /* 0x000000040a0a7211 */ /* 0x000fc400078220ff */
[----:B------:R-:W-:Y:S01]  /*27c0*/  ISETP.GT.AND P0, PT, R3, 0x8, P0 ;  /* 0x000000080300780c */ /* 0x000fe20000704270 */
[----:B------:R-:W-:-:S04]  /*27d0*/  IMAD.WIDE.U32 R20, R2, R20, R8 ;  /* 0x0000001402147225 */ /* 0x000fc800078e0008 */
[----:B------:R-:W-:Y:S01]  /*27e0*/  IMAD.X R11, R11, 0x1, R5, P1 ;  /* 0x000000010b0b7824 */ /* 0x000fe200008e0605 */
[----:B------:R-:W-:Y:S01]  /*27f0*/  LEA R8, P3, R20, R14, 0x1 ;  /* 0x0000000e14087211 */ /* 0x000fe200078608ff */
[----:B------:R-:W-:-:S05]  /*2800*/  IMAD.IADD R2, R177, 0x1, R21 ;  /* 0x00000001b1027824 */ /* 0x000fca00078e0215 */
[----:B------:R-:W-:Y:S01]  /*2810*/  LEA.HI.X R9, R20, R15, R2, 0x1, P3 ;  /* 0x0000000f14097211 */ /* 0x000fe200018f0c02 */
[----:B--2---:R-:W-:-:S04]  /*2820*/  IMAD.U32 R12, R19, 0x10000, RZ ;  /* 0x00010000130c7824 */ /* 0x004fc800078e00ff */
[----:B------:R-:W-:-:S04]  /*2830*/  FMUL R13, R12, R155 ;  /* 0x0000009b0c0d7220 */ /* 0x000fc80000400000 */
[----:B------:R-:W-:-:S05]  /*2840*/  FFMA R13, R26, R154, R13 ;  /* 0x0000009a1a0d7223 */ /* 0x000fca000000000d */
[----:B------:R-:W-:-:S05]  /*2850*/  F2FP.BF16.F32.PACK_AB R13, RZ, R13 ;  /* 0x0000000dff0d723e */ /* 0x000fca00000010ff */
[----:B------:R0:W-:Y:S01]  /*2860*/  @P2 STG.E.U16 desc[UR36][R10.64], R13 ;  /* 0x0000000d0a002986 */ /* 0x0001e2000c101524 */
[----:B------:R-:W-:Y:S05]  /*2870*/  @!P0 BRA `(.L_x_41) ;  /* 0x0000000000048947 */ /* 0x000fea0003800000 */
[----:B------:R2:W5:Y:S02]  /*2880*/  LDG.E.LTC128B.U16 R19, desc[UR36][R8.64+0x2] ;  /* 0x0000022408137981 */ /* 0x000564000c1e1520 */
.L_x_41:
[----:B------:R-:W-:Y:S05]  /*2890*/  BSYNC B1 ;  /* 0x0000000000017941 */ /* 0x000fea0003800000 */
.L_x_40:
[----:B-----5:R-:W-:Y:S01]  /*28a0*/  IMAD.U32 R2, R19, 0x10000, RZ ;  /* 0x0001000013027824 */ /* 0x020fe200078e00ff */
[----:B------:R-:W-:Y:S01]  /*28b0*/  ISETP.GT.AND P1, PT, R0, 0x8, PT ;  /* 0x000000080000780c */ /* 0x000fe20003f24270 */
[----:B------:R-:W-:Y:S02]  /*28c0*/  BSSY B1, `(.L_x_42) ;  /* 0x0000008000017945 */ /* 0x000fe40003800000 */
[----:B------:R-:W-:Y:S01]  /*28d0*/  FMUL R2, R2, R155 ;  /* 0x0000009b02027220 */ /* 0x000fe20000400000 */
[----:B------:R-:W-:-:S03]  /*28e0*/  ISETP.GT.AND P2, PT, R3, RZ, P1 ;  /* 0x000000ff0300720c */ /* 0x000fc60000f44270 */
[----:B------:R-:W-:-:S05]  /*28f0*/  FFMA R2, R27, R154, R2 ;  /* 0x0000009a1b027223 */ /* 0x000fca0000000002 */
[----:B------:R-:W-:-:S05]  /*2900*/  F2FP.BF16.F32.PACK_AB R2, RZ, R2 ;  /* 0x00000002ff02723e */ /* 0x000fca00000010ff */
[----:B------:R3:W-:Y:S01]  /*2910*/  @P0 STG.E.U16 desc[UR36][R10.64+0x2], R2 ;  /* 0x000002020a000986 */ /* 0x0007e2000c101524 */
[----:B------:R-:W-:Y:S05]  /*2920*/  @!P2 BRA `(.L_x_43) ;  /* 0x000000000004a947 */ /* 0x000fea0003800000 */
[----:B------:R4:W5:Y:S02]  /*2930*/  LDG.E.LTC128B.U16 R19, desc[UR36][R6.64+0x10] ;  /* 0x0000102406137981 */ /* 0x000964000c1e1520 */
.L_x_43:
[----:B------:R-:W-:Y:S05]  /*2940*/  BSYNC B1 ;  /* 0x0000000000017941 */ /* 0x000fea0003800000 */
.L_x_42:
[----:B---3-5:R-:W-:Y:S01]  /*2950*/  IMAD.U32 R2, R19, 0x10000, RZ ;  /* 0x0001000013027824 */ /* 0x028fe200078e00ff */
[----:B------:R-:W-:Y:S01]  /*2960*/  ISETP.GT.AND P0, PT, R0, 0x9, PT ;  /* 0x000000090000780c */ /* 0x000fe20003f04270 */
[----:B------:R-:W-:Y:S02]  /*2970*/  BSSY B1, `(.L_x_44) ;  /* 0x0000008000017945 */ /* 0x000fe40003800000 */
[----:B0-----:R-:W-:Y:S01]  /*2980*/  FMUL R13, R2, R155 ;  /* 0x0000009b020d7220 */ /* 0x001fe20000400000 */
[----:B------:R-:W-:-:S03]  /*2990*/  ISETP.GT.AND P3, PT, R3, RZ, P0 ;  /* 0x000000ff0300720c */ /* 0x000fc60000764270 */
[----:B------:R-:W-:-:S05]  /*29a0*/  FFMA R13, R28, R154, R13 ;  /* 0x0000009a1c0d7223 */ /* 0x000fca000000000d */
[----:B------:R-:W-:-:S05]  /*29b0*/  F2FP.BF16.F32.PACK_AB R13, RZ, R13 ;  /* 0x0000000dff0d723e */ /* 0x000fca00000010ff */
[----:B------:R0:W-:Y:S01]  /*29c0*/  @P2 STG.E.U16 desc[UR36][R4.64+0x10], R13 ;  /* 0x0000100d04002986 */ /* 0x0001e2000c101524 */
[----:B------:R-:W-:Y:S05]  /*29d0*/  @!P3 BRA `(.L_x_45) ;  /* 0x000000000004b947 */ /* 0x000fea0003800000 */
[----:B------:R3:W5:Y:S02]  /*29e0*/  LDG.E.LTC128B.U16 R19, desc[UR36][R6.64+0x12] ;  /* 0x0000122406137981 */ /* 0x000764000c1e1520 */
.L_x_45:
[----:B------:R-:W-:Y:S05]  /*29f0*/  BSYNC B1 ;  /* 0x0000000000017941 */ /* 0x000fea0003800000 */
.L_x_44:
[----:B-----5:R-:W-:Y:S01]  /*2a00*/  IMAD.U32 R2, R19, 0x10000, RZ ;  /* 0x0001000013027824 */ /* 0x020fe200078e00ff */
[----:B------:R-:W-:Y:S01]  /*2a10*/  ISETP.GT.AND P1, PT, R3, 0x8, P1 ;  /* 0x000000080300780c */ /* 0x000fe20000f24270 */
[----:B------:R-:W-:Y:S02]  /*2a20*/  BSSY B1, `(.L_x_46) ;  /* 0x0000007000017945 */ /* 0x000fe40003800000 */
[----:B------:R-:W-:-:S04]  /*2a30*/  FMUL R2, R2, R155 ;  /* 0x0000009b02027220 */ /* 0x000fc80000400000 */
[----:B------:R-:W-:-:S05]  /*2a40*/  FFMA R2, R29, R154, R2 ;  /* 0x0000009a1d027223 */ /* 0x000fca0000000002 */
[----:B------:R-:W-:-:S05]  /*2a50*/  F2FP.BF16.F32.PACK_AB R2, RZ, R2 ;  /* 0x00000002ff02723e */ /* 0x000fca00000010ff */
[----:B------:R0:W-:Y:S01]  /*2a60*/  @P3 STG.E.U16 desc[UR36][R4.64+0x12], R2 ;  /* 0x0000120204003986 */ /* 0x0001e2000c101524 */
[----:B------:R-:W-:Y:S05]  /*2a70*/  @!P1 BRA `(.L_x_47) ;  /* 0x0000000000049947 */ /* 0x000fea0003800000 */
[----:B------:R0:W5:Y:S02]  /*2a80*/  LDG.E.LTC128B.U16 R19, desc[UR36][R8.64+0x10] ;  /* 0x0000102408137981 */ /* 0x000164000c1e1520 */
.L_x_47:
[----:B------:R-:W-:Y:S05]  /*2a90*/  BSYNC B1 ;  /* 0x0000000000017941 */ /* 0x000fea0003800000 */
.L_x_46:
[----:B0----5:R-:W-:Y:S01]  /*2aa0*/  IMAD.U32 R2, R19, 0x10000, RZ ;  /* 0x0001000013027824 */ /* 0x021fe200078e00ff */
        /* <DEDUP_REMOVED lines=8> */
.L_x_49:
[----:B------:R-:W-:Y:S05]  /*2b30*/  BSYNC B1 ;  /* 0x0000000000017941 */ /* 0x000fea0003800000 */
.L_x_48:
        /* <DEDUP_REMOVED lines=10> */
.L_x_51:
[----:B------:R-:W-:Y:S05]  /*2be0*/  BSYNC B1 ;  /* 0x0000000000017941 */ /* 0x000fea0003800000 */
.L_x_50:
[----:B0----5:R-:W-:Y:S01]  /*2bf0*/  IMAD.U32 R2, R19, 0x10000, RZ ;  /* 0x0001000013027824 */ /* 0x021fe200078e00ff */
        /* <DEDUP_REMOVED lines=9> */
.L_x_53:
[----:B------:R-:W-:Y:S05]  /*2c90*/  BSYNC B1 ;  /* 0x0000000000017941 */ /* 0x000fea0003800000 */
.L_x_52:
        /* <DEDUP_REMOVED lines=9> */
.L_x_55:
[----:B------:R-:W-:Y:S05]  /*2d30*/  BSYNC B1 ;  /* 0x0000000000017941 */ /* 0x000fea0003800000 */
.L_x_54:
        /* <DEDUP_REMOVED lines=9> */
.L_x_57:
[----:B------:R-:W-:Y:S05]  /*2dd0*/  BSYNC B1 ;  /* 0x0000000000017941 */ /* 0x000fea0003800000 */
.L_x_56:
        /* <DEDUP_REMOVED lines=10> */
.L_x_59:
[----:B------:R-:W-:Y:S05]  /*2e80*/  BSYNC B1 ;  /* 0x0000000000017941 */ /* 0x000fea0003800000 */
.L_x_58:
        /* <DEDUP_REMOVED lines=10> */
.L_x_61:
[----:B------:R-:W-:Y:S05]  /*2f30*/  BSYNC B1 ;  /* 0x0000000000017941 */ /* 0x000fea0003800000 */
.L_x_60:
        /* <DEDUP_REMOVED lines=9> */
.L_x_63:
[----:B------:R-:W-:Y:S05]  /*2fd0*/  BSYNC B1 ;  /* 0x0000000000017941 */ /* 0x000fea0003800000 */
.L_x_62:
        /* <DEDUP_REMOVED lines=9> */
.L_x_65:
[----:B------:R-:W-:Y:S05]  /*3070*/  BSYNC B1 ;  /* 0x0000000000017941 */ /* 0x000fea0003800000 */
.L_x_64:
        /* <DEDUP_REMOVED lines=10> */
.L_x_67:
[----:B------:R-:W-:Y:S05]  /*3120*/  BSYNC B1 ;  /* 0x0000000000017941 */ /* 0x000fea0003800000 */
.L_x_66:
        /* <DEDUP_REMOVED lines=10> */
.L_x_69:
[----:B------:R-:W-:Y:S05]  /*31d0*/  BSYNC B1 ;  /* 0x0000000000017941 */ /* 0x000fea0003800000 */
.L_x_68:
        /* <DEDUP_REMOVED lines=9> */
.L_x_71:
[----:B------:R-:W-:Y:S05]  /*3270*/  BSYNC B1 ;  /* 0x0000000000017941 */ /* 0x000fea0003800000 */
.L_x_70:
        /* <DEDUP_REMOVED lines=9> */
.L_x_73:
[----:B------:R-:W-:Y:S05]  /*3310*/  BSYNC B1 ;  /* 0x0000000000017941 */ /* 0x000fea0003800000 */
.L_x_72:
        /* <DEDUP_REMOVED lines=10> */
.L_x_75:
[----:B------:R-:W-:Y:S05]  /*33c0*/  BSYNC B1 ;  /* 0x0000000000017941 */ /* 0x000fea0003800000 */
.L_x_74:
        /* <DEDUP_REMOVED lines=10> */
.L_x_77:
[----:B------:R-:W-:Y:S05]  /*3470*/  BSYNC B1 ;  /* 0x0000000000017941 */ /* 0x000fea0003800000 */
.L_x_76:
        /* <DEDUP_REMOVED lines=9> */
.L_x_79:
[----:B------:R-:W-:Y:S05]  /*3510*/  BSYNC B1 ;  /* 0x0000000000017941 */ /* 0x000fea0003800000 */
.L_x_78:
        /* <DEDUP_REMOVED lines=9> */
.L_x_81:
[----:B------:R-:W-:Y:S05]  /*35b0*/  BSYNC B1 ;  /* 0x0000000000017941 */ /* 0x000fea0003800000 */
.L_x_80:
        /* <DEDUP_REMOVED lines=10> */
.L_x_83:
[----:B------:R-:W-:Y:S05]  /*3660*/  BSYNC B1 ;  /* 0x0000000000017941 */ /* 0x000fea0003800000 */
.L_x_82:
        /* <DEDUP_REMOVED lines=10> */
.L_x_85:
[----:B------:R-:W-:Y:S05]  /*3710*/  BSYNC B1 ;  /* 0x0000000000017941 */ /* 0x000fea0003800000 */
.L_x_84:
        /* <DEDUP_REMOVED lines=9> */
.L_x_87:
[----:B------:R-:W-:Y:S05]  /*37b0*/  BSYNC B1 ;  /* 0x0000000000017941 */ /* 0x000fea0003800000 */
.L_x_86:
        /* <DEDUP_REMOVED lines=9> */
.L_x_89:
[----:B------:R-:W-:Y:S05]  /*3850*/  BSYNC B1 ;  /* 0x0000000000017941 */ /* 0x000fea0003800000 */
.L_x_88:
        /* <DEDUP_REMOVED lines=10> */
.L_x_91:
[----:B------:R-:W-:Y:S05]  /*3900*/  BSYNC B1 ;  /* 0x0000000000017941 */ /* 0x000fea0003800000 */
.L_x_90:
        /* <DEDUP_REMOVED lines=10> */
.L_x_93:
[----:B------:R-:W-:Y:S05]  /*39b0*/  BSYNC B1 ;  /* 0x0000000000017941 */ /* 0x000fea0003800000 */
.L_x_92:
        /* <DEDUP_REMOVED lines=9> */
.L_x_95:
[----:B------:R-:W-:Y:S05]  /*3a50*/  BSYNC B1 ;  /* 0x0000000000017941 */ /* 0x000fea0003800000 */
.L_x_94:
        /* <DEDUP_REMOVED lines=9> */
.L_x_97:
[----:B------:R-:W-:Y:S05]  /*3af0*/  BSYNC B1 ;  /* 0x0000000000017941 */ /* 0x000fea0003800000 */
.L_x_96:
        /* <DEDUP_REMOVED lines=10> */
.L_x_99:
[----:B------:R-:W-:Y:S05]  /*3ba0*/  BSYNC B1 ;  /* 0x0000000000017941 */ /* 0x000fea0003800000 */
.L_x_98:
        /* <DEDUP_REMOVED lines=10> */
.L_x_101:
[----:B------:R-:W-:Y:S05]  /*3c50*/  BSYNC B1 ;  /* 0x0000000000017941 */ /* 0x000fea0003800000 */
.L_x_100:
        /* <DEDUP_REMOVED lines=9> */
.L_x_103:
[----:B------:R-:W-:Y:S05]  /*3cf0*/  BSYNC B1 ;  /* 0x0000000000017941 */ /* 0x000fea0003800000 */
.L_x_102:
        /* <DEDUP_REMOVED lines=9> */
.L_x_105:
[----:B------:R-:W-:Y:S05]  /*3d90*/  BSYNC B1 ;  /* 0x0000000000017941 */ /* 0x000fea0003800000 */
.L_x_104:
        /* <DEDUP_REMOVED lines=10> */
.L_x_107:
[----:B------:R-:W-:Y:S05]  /*3e40*/  BSYNC B1 ;  /* 0x0000000000017941 */ /* 0x000fea0003800000 */
.L_x_106:
        /* <DEDUP_REMOVED lines=10> */
.L_x_109:
[----:B------:R-:W-:Y:S05]  /*3ef0*/  BSYNC B1 ;  /* 0x0000000000017941 */ /* 0x000fea0003800000 */
.L_x_108:
        /* <DEDUP_REMOVED lines=9> */
.L_x_111:
[----:B------:R-:W-:Y:S05]  /*3f90*/  BSYNC B1 ;  /* 0x0000000000017941 */ /* 0x000fea0003800000 */
.L_x_110:
        /* <DEDUP_REMOVED lines=9> */
.L_x_113:
[----:B------:R-:W-:Y:S05]  /*4030*/  BSYNC B1 ;  /* 0x0000000000017941 */ /* 0x000fea0003800000 */
.L_x_112:
        /* <DEDUP_REMOVED lines=10> */
.L_x_115:
[----:B------:R-:W-:Y:S05]  /*40e0*/  BSYNC B1 ;  /* 0x0000000000017941 */ /* 0x000fea0003800000 */
.L_x_114:
        /* <DEDUP_REMOVED lines=10> */
.L_x_117:
[----:B------:R-:W-:Y:S05]  /*4190*/  BSYNC B1 ;  /* 0x0000000000017941 */ /* 0x000fea0003800000 */
.L_x_116:
        /* <DEDUP_REMOVED lines=9> */
.L_x_119:
[----:B------:R-:W-:Y:S05]  /*4230*/  BSYNC B1 ;  /* 0x0000000000017941 */ /* 0x000fea0003800000 */
.L_x_118:
        /* <DEDUP_REMOVED lines=9> */
.L_x_121:
[----:B------:R-:W-:Y:S05]  /*42d0*/  BSYNC B1 ;  /* 0x0000000000017941 */ /* 0x000fea0003800000 */
.L_x_120:
        /* <DEDUP_REMOVED lines=10> */
.L_x_123:
[----:B------:R-:W-:Y:S05]  /*4380*/  BSYNC B1 ;  /* 0x0000000000017941 */ /* 0x000fea0003800000 */
.L_x_122:
        /* <DEDUP_REMOVED lines=10> */
.L_x_125:
[----:B------:R-:W-:Y:S05]  /*4430*/  BSYNC B1 ;  /* 0x0000000000017941 */ /* 0x000fea0003800000 */
.L_x_124:
        /* <DEDUP_REMOVED lines=9> */
.L_x_127:
[----:B------:R-:W-:Y:S05]  /*44d0*/  BSYNC B1 ;  /* 0x0000000000017941 */ /* 0x000fea0003800000 */
.L_x_126:
        /* <DEDUP_REMOVED lines=9> */
.L_x_129:
[----:B------:R-:W-:Y:S05]  /*4570*/  BSYNC B1 ;  /* 0x0000000000017941 */ /* 0x000fea0003800000 */
.L_x_128:
        /* <DEDUP_REMOVED lines=10> */
.L_x_131:
[----:B------:R-:W-:Y:S05]  /*4620*/  BSYNC B1 ;  /* 0x0000000000017941 */ /* 0x000fea0003800000 */
.L_x_130:
        /* <DEDUP_REMOVED lines=10> */
.L_x_133:
[----:B------:R-:W-:Y:S05]  /*46d0*/  BSYNC B1 ;  /* 0x0000000000017941 */ /* 0x000fea0003800000 */
.L_x_132:
        /* <DEDUP_REMOVED lines=9> */
.L_x_135:
[----:B------:R-:W-:Y:S05]  /*4770*/  BSYNC B1 ;  /* 0x0000000000017941 */ /* 0x000fea0003800000 */
.L_x_134:
        /* <DEDUP_REMOVED lines=9> */
.L_x_137:
[----:B------:R-:W-:Y:S05]  /*4810*/  BSYNC B1 ;  /* 0x0000000000017941 */ /* 0x000fea0003800000 */
.L_x_136:
        /* <DEDUP_REMOVED lines=10> */
.L_x_139:
[----:B------:R-:W-:Y:S05]  /*48c0*/  BSYNC B1 ;  /* 0x0000000000017941 */ /* 0x000fea0003800000 */
.L_x_138:
        /* <DEDUP_REMOVED lines=10> */
.L_x_141:
[----:B------:R-:W-:Y:S05]  /*4970*/  BSYNC B1 ;  /* 0x0000000000017941 */ /* 0x000fea0003800000 */
.L_x_140:
        /* <DEDUP_REMOVED lines=9> */
.L_x_143:
[----:B------:R-:W-:Y:S05]  /*4a10*/  BSYNC B1 ;  /* 0x0000000000017941 */ /* 0x000fea0003800000 */
.L_x_142:
        /* <DEDUP_REMOVED lines=9> */
.L_x_145:
[----:B------:R-:W-:Y:S05]  /*4ab0*/  BSYNC B1 ;  /* 0x0000000000017941 */ /* 0x000fea0003800000 */
.L_x_144:
        /* <DEDUP_REMOVED lines=10> */
.L_x_147:
[----:B------:R-:W-:Y:S05]  /*4b60*/  BSYNC B1 ;  /* 0x0000000000017941 */ /* 0x000fea0003800000 */
.L_x_146:
        /* <DEDUP_REMOVED lines=10> */
.L_x_149:
[----:B------:R-:W-:Y:S05]  /*4c10*/  BSYNC B1 ;  /* 0x0000000000017941 */ /* 0x000fea0003800000 */
.L_x_148:
        /* <DEDUP_REMOVED lines=9> */
.L_x_151:
[----:B------:R-:W-:Y:S05]  /*4cb0*/  BSYNC B1 ;  /* 0x0000000000017941 */ /* 0x000fea0003800000 */
.L_x_150:
        /* <DEDUP_REMOVED lines=9> */
.L_x_153:
[----:B------:R-:W-:Y:S05]  /*4d50*/  BSYNC B1 ;  /* 0x0000000000017941 */ /* 0x000fea0003800000 */
.L_x_152:
        /* <DEDUP_REMOVED lines=10> */
.L_x_155:
[----:B------:R-:W-:Y:S05]  /*4e00*/  BSYNC B1 ;  /* 0x0000000000017941 */ /* 0x000fea0003800000 */
.L_x_154:
        /* <DEDUP_REMOVED lines=10> */
.L_x_157:
[----:B------:R-:W-:Y:S05]  /*4eb0*/  BSYNC B1 ;  /* 0x0000000000017941 */ /* 0x000fea0003800000 */
.L_x_156:
        /* <DEDUP_REMOVED lines=9> */
.L_x_159:
[----:B------:R-:W-:Y:S05]  /*4f50*/  BSYNC B1 ;  /* 0x0000000000017941 */ /* 0x000fea0003800000 */
.L_x_158:
        /* <DEDUP_REMOVED lines=9> */
.L_x_161:
[----:B------:R-:W-:Y:S05]  /*4ff0*/  BSYNC B1 ;  /* 0x0000000000017941 */ /* 0x000fea0003800000 */
.L_x_160:
        /* <DEDUP_REMOVED lines=10> */
.L_x_163:
[----:B------:R-:W-:Y:S05]  /*50a0*/  BSYNC B1 ;  /* 0x0000000000017941 */ /* 0x000fea0003800000 */
.L_x_162:
        /* <DEDUP_REMOVED lines=10> */
.L_x_165:
[----:B------:R-:W-:Y:S05]  /*5150*/  BSYNC B1 ;  /* 0x0000000000017941 */ /* 0x000fea0003800000 */
.L_x_164:
        /* <DEDUP_REMOVED lines=9> */
.L_x_167:
[----:B------:R-:W-:Y:S05]  /*51f0*/  BSYNC B1 ;  /* 0x0000000000017941 */ /* 0x000fea0003800000 */
.L_x_166:
        /* <DEDUP_REMOVED lines=9> */
.L_x_169:
[----:B------:R-:W-:Y:S05]  /*5290*/  BSYNC B1 ;  /* 0x0000000000017941 */ /* 0x000fea0003800000 */
.L_x_168:
        /* <DEDUP_REMOVED lines=10> */
.L_x_171:
[----:B------:R-:W-:Y:S05]  /*5340*/  BSYNC B1 ;  /* 0x0000000000017941 */ /* 0x000fea0003800000 */
.L_x_170:
        /* <DEDUP_REMOVED lines=10> */
.L_x_173:
[----:B------:R-:W-:Y:S05]  /*53f0*/  BSYNC B1 ;  /* 0x0000000000017941 */ /* 0x000fea0003800000 */
.L_x_172:
        /* <DEDUP_REMOVED lines=9> */
.L_x_175:
[----:B------:R-:W-:Y:S05]  /*5490*/  BSYNC B1 ;  /* 0x0000000000017941 */ /* 0x000fea0003800000 */
.L_x_174:
        /* <DEDUP_REMOVED lines=9> */
.L_x_177:
[----:B------:R-:W-:Y:S05]  /*5530*/  BSYNC B1 ;  /* 0x0000000000017941 */ /* 0x000fea0003800000 */
.L_x_176:
        /* <DEDUP_REMOVED lines=10> */
.L_x_179:
[----:B------:R-:W-:Y:S05]  /*55e0*/  BSYNC B1 ;  /* 0x0000000000017941 */ /* 0x000fea0003800000 */
.L_x_178:
        /* <DEDUP_REMOVED lines=10> */
.L_x_181:
[----:B------:R-:W-:Y:S05]  /*5690*/  BSYNC B1 ;  /* 0x0000000000017941 */ /* 0x000fea0003800000 */
.L_x_180:
        /* <DEDUP_REMOVED lines=9> */
.L_x_183:
[----:B------:R-:W-:Y:S05]  /*5730*/  BSYNC B1 ;  /* 0x0000000000017941 */ /* 0x000fea0003800000 */
.L_x_182:
        /* <DEDUP_REMOVED lines=9> */
.L_x_185:
[----:B------:R-:W-:Y:S05]  /*57d0*/  BSYNC B1 ;  /* 0x0000000000017941 */ /* 0x000fea0003800000 */
.L_x_184:
        /* <DEDUP_REMOVED lines=10> */
.L_x_187:
[----:B------:R-:W-:Y:S05]  /*5880*/  BSYNC B1 ;  /* 0x0000000000017941 */ /* 0x000fea0003800000 */
.L_x_186:
        /* <DEDUP_REMOVED lines=10> */
.L_x_189:
[----:B------:R-:W-:Y:S05]  /*5930*/  BSYNC B1 ;  /* 0x0000000000017941 */ /* 0x000fea0003800000 */
.L_x_188:
        /* <DEDUP_REMOVED lines=9> */
.L_x_191:
[----:B------:R-:W-:Y:S05]  /*59d0*/  BSYNC B1 ;  /* 0x0000000000017941 */ /* 0x000fea0003800000 */
.L_x_190:
        /* <DEDUP_REMOVED lines=9> */
.L_x_193:
[----:B------:R-:W-:Y:S05]  /*5a70*/  BSYNC B1 ;  /* 0x0000000000017941 */ /* 0x000fea0003800000 */
.L_x_192:
        /* <DEDUP_REMOVED lines=10> */
.L_x_195:
[----:B------:R-:W-:Y:S05]  /*5b20*/  BSYNC B1 ;  /* 0x0000000000017941 */ /* 0x000fea0003800000 */
.L_x_194:
        /* <DEDUP_REMOVED lines=10> */
.L_x_197:
[----:B------:R-:W-:Y:S05]  /*5bd0*/  BSYNC B1 ;  /* 0x0000000000017941 */ /* 0x000fea0003800000 */
.L_x_196:
        /* <DEDUP_REMOVED lines=9> */
.L_x_199:
[----:B------:R-:W-:Y:S05]  /*5c70*/  BSYNC B1 ;  /* 0x0000000000017941 */ /* 0x000fea0003800000 */
.L_x_198:
        /* <DEDUP_REMOVED lines=9> */
.L_x_201:
[----:B------:R-:W-:Y:S05]  /*5d10*/  BSYNC B1 ;  /* 0x0000000000017941 */ /* 0x000fea0003800000 */
.L_x_200:
        /* <DEDUP_REMOVED lines=10> */
.L_x_203:
[----:B------:R-:W-:Y:S05]  /*5dc0*/  BSYNC B1 ;  /* 0x0000000000017941 */ /* 0x000fea0003800000 */
.L_x_202:
        /* <DEDUP_REMOVED lines=10> */
.L_x_205:
[----:B------:R-:W-:Y:S05]  /*5e70*/  BSYNC B1 ;  /* 0x0000000000017941 */ /* 0x000fea0003800000 */
.L_x_204:
        /* <DEDUP_REMOVED lines=9> */
.L_x_207:
[----:B------:R-:W-:Y:S05]  /*5f10*/  BSYNC B1 ;  /* 0x0000000000017941 */ /* 0x000fea0003800000 */
.L_x_206:
        /* <DEDUP_REMOVED lines=9> */
.L_x_209:
[----:B------:R-:W-:Y:S05]  /*5fb0*/  BSYNC B1 ;  /* 0x0000000000017941 */ /* 0x000fea0003800000 */
.L_x_208:
        /* <DEDUP_REMOVED lines=10> */
.L_x_211:
[----:B------:R-:W-:Y:S05]  /*6060*/  BSYNC B1 ;  /* 0x0000000000017941 */ /* 0x000fea0003800000 */
.L_x_210:
        /* <DEDUP_REMOVED lines=10> */
.L_x_213:
[----:B------:R-:W-:Y:S05]  /*6110*/  BSYNC B1 ;  /* 0x0000000000017941 */ /* 0x000fea0003800000 */
.L_x_212:
        /* <DEDUP_REMOVED lines=9> */
.L_x_215:
[----:B------:R-:W-:Y:S05]  /*61b0*/  BSYNC B1 ;  /* 0x0000000000017941 */ /* 0x000fea0003800000 */
.L_x_214:
        /* <DEDUP_REMOVED lines=9> */
.L_x_217:
[----:B------:R-:W-:Y:S05]  /*6250*/  BSYNC B1 ;  /* 0x0000000000017941 */ /* 0x000fea0003800000 */
.L_x_216:
        /* <DEDUP_REMOVED lines=10> */
.L_x_219:
[----:B------:R-:W-:Y:S05]  /*6300*/  BSYNC B1 ;  /* 0x0000000000017941 */ /* 0x000fea0003800000 */
.L_x_218:
        /* <DEDUP_REMOVED lines=10> */
.L_x_221:
[----:B------:R-:W-:Y:S05]  /*63b0*/  BSYNC B1 ;  /* 0x0000000000017941 */ /* 0x000fea0003800000 */
.L_x_220:
        /* <DEDUP_REMOVED lines=9> */
.L_x_223:
[----:B------:R-:W-:Y:S05]  /*6450*/  BSYNC B1 ;  /* 0x0000000000017941 */ /* 0x000fea0003800000 */
.L_x_222:
        /* <DEDUP_REMOVED lines=9> */
.L_x_225:
[----:B------:R-:W-:Y:S05]  /*64f0*/  BSYNC B1 ;  /* 0x0000000000017941 */ /* 0x000fea0003800000 */
.L_x_224:
        /* <DEDUP_REMOVED lines=10> */
.L_x_227:
[----:B------:R-:W-:Y:S05]  /*65a0*/  BSYNC B1 ;  /* 0x0000000000017941 */ /* 0x000fea0003800000 */
.L_x_226:
        /* <DEDUP_REMOVED lines=10> */
.L_x_229:
[----:B------:R-:W-:Y:S05]  /*6650*/  BSYNC B1 ;  /* 0x0000000000017941 */ /* 0x000fea0003800000 */
.L_x_228:
        /* <DEDUP_REMOVED lines=9> */
.L_x_231:
[----:B------:R-:W-:Y:S05]  /*66f0*/  BSYNC B1 ;  /* 0x0000000000017941 */ /* 0x000fea0003800000 */
.L_x_230:
        /* <DEDUP_REMOVED lines=9> */
.L_x_233:
[----:B------:R-:W-:Y:S05]  /*6790*/  BSYNC B1 ;  /* 0x0000000000017941 */ /* 0x000fea0003800000 */
.L_x_232:
        /* <DEDUP_REMOVED lines=10> */
.L_x_235:
[----:B------:R-:W-:Y:S05]  /*6840*/  BSYNC B1 ;  /* 0x0000000000017941 */ /* 0x000fea0003800000 */
.L_x_234:
        /* <DEDUP_REMOVED lines=10> */
.L_x_237:
[----:B------:R-:W-:Y:S05]  /*68f0*/  BSYNC B1 ;  /* 0x0000000000017941 */ /* 0x000fea0003800000 */
.L_x_236:
        /* <DEDUP_REMOVED lines=9> */
.L_x_239:
[----:B------:R-:W-:Y:S05]  /*6990*/  BSYNC B1 ;  /* 0x0000000000017941 */ /* 0x000fea0003800000 */
.L_x_238:
        /* <DEDUP_REMOVED lines=9> */
.L_x_241:
[----:B------:R-:W-:Y:S05]  /*6a30*/  BSYNC B1 ;  /* 0x0000000000017941 */ /* 0x000fea0003800000 */
.L_x_240:
        /* <DEDUP_REMOVED lines=10> */
.L_x_243:
[----:B------:R-:W-:Y:S05]  /*6ae0*/  BSYNC B1 ;  /* 0x0000000000017941 */ /* 0x000fea0003800000 */
.L_x_242:
        /* <DEDUP_REMOVED lines=10> */
.L_x_245:
[----:B------:R-:W-:Y:S05]  /*6b90*/  BSYNC B1 ;  /* 0x0000000000017941 */ /* 0x000fea0003800000 */
.L_x_244:
        /* <DEDUP_REMOVED lines=9> */
.L_x_247:
[----:B------:R-:W-:Y:S05]  /*6c30*/  BSYNC B1 ;  /* 0x0000000000017941 */ /* 0x000fea0003800000 */
.L_x_246:
        /* <DEDUP_REMOVED lines=9> */
.L_x_249:
[----:B------:R-:W-:Y:S05]  /*6cd0*/  BSYNC B1 ;  /* 0x0000000000017941 */ /* 0x000fea0003800000 */
.L_x_248:
        /* <DEDUP_REMOVED lines=10> */
.L_x_251:
[----:B------:R-:W-:Y:S05]  /*6d80*/  BSYNC B1 ;  /* 0x0000000000017941 */ /* 0x000fea0003800000 */
.L_x_250:
        /* <DEDUP_REMOVED lines=10> */
.L_x_253:
[----:B------:R-:W-:Y:S05]  /*6e30*/  BSYNC B1 ;  /* 0x0000000000017941 */ /* 0x000fea0003800000 */
.L_x_252:
        /* <DEDUP_REMOVED lines=9> */
.L_x_255:
[----:B------:R-:W-:Y:S05]  /*6ed0*/  BSYNC B1 ;  /* 0x0000000000017941 */ /* 0x000fea0003800000 */
.L_x_254:
        /* <DEDUP_REMOVED lines=9> */
.L_x_257:
[----:B------:R-:W-:Y:S05]  /*6f70*/  BSYNC B1 ;  /* 0x0000000000017941 */ /* 0x000fea0003800000 */
.L_x_256:
        /* <DEDUP_REMOVED lines=10> */
.L_x_259:
[----:B------:R-:W-:Y:S05]  /*7020*/  BSYNC B1 ;  /* 0x0000000000017941 */ /* 0x000fea0003800000 */
.L_x_258:
        /* <DEDUP_REMOVED lines=10> */
.L_x_261:
[----:B------:R-:W-:Y:S05]  /*70d0*/  BSYNC B1 ;  /* 0x0000000000017941 */ /* 0x000fea0003800000 */
.L_x_260:
        /* <DEDUP_REMOVED lines=9> */
.L_x_263:
[----:B------:R-:W-:Y:S05]  /*7170*/  BSYNC B1 ;  /* 0x0000000000017941 */ /* 0x000fea0003800000 */
.L_x_262:
        /* <DEDUP_REMOVED lines=9> */
.L_x_265:
[----:B------:R-:W-:Y:S05]  /*7210*/  BSYNC B1 ;  /* 0x0000000000017941 */ /* 0x000fea0003800000 */
.L_x_264:
        /* <DEDUP_REMOVED lines=10> */
.L_x_267:
[----:B------:R-:W-:Y:S05]  /*72c0*/  BSYNC B1 ;  /* 0x0000000000017941 */ /* 0x000fea0003800000 */
.L_x_266:
        /* <DEDUP_REMOVED lines=10> */
.L_x_269:
[----:B------:R-:W-:Y:S05]  /*7370*/  BSYNC B1 ;  /* 0x0000000000017941 */ /* 0x000fea0003800000 */
.L_x_268:
        /* <DEDUP_REMOVED lines=9> */
.L_x_271:
[----:B------:R-:W-:Y:S05]  /*7410*/  BSYNC B1 ;  /* 0x0000000000017941 */ /* 0x000fea0003800000 */
.L_x_270:
        /* <DEDUP_REMOVED lines=9> */
.L_x_273:
[----:B------:R-:W-:Y:S05]  /*74b0*/  BSYNC B1 ;  /* 0x0000000000017941 */ /* 0x000fea0003800000 */
.L_x_272:
        /* <DEDUP_REMOVED lines=10> */
.L_x_275:
[----:B------:R-:W-:Y:S05]  /*7560*/  BSYNC B1 ;  /* 0x0000000000017941 */ /* 0x000fea0003800000 */
.L_x_274:
        /* <DEDUP_REMOVED lines=10> */
.L_x_277:
[----:B------:R-:W-:Y:S05]  /*7610*/  BSYNC B1 ;  /* 0x0000000000017941 */ /* 0x000fea0003800000 */
.L_x_276:
        /* <DEDUP_REMOVED lines=9> */
.L_x_279:
[----:B------:R-:W-:Y:S05]  /*76b0*/  BSYNC B1 ;  /* 0x0000000000017941 */ /* 0x000fea0003800000 */
.L_x_278:
        /* <DEDUP_REMOVED lines=9> */
.L_x_281:
[----:B------:R-:W-:Y:S05]  /*7750*/  BSYNC B1 ;  /* 0x0000000000017941 */ /* 0x000fea0003800000 */
.L_x_280:
        /* <DEDUP_REMOVED lines=10> */
.L_x_283:
[----:B------:R-:W-:Y:S05]  /*7800*/  BSYNC B1 ;  /* 0x0000000000017941 */ /* 0x000fea0003800000 */
.L_x_282:
        /* <DEDUP_REMOVED lines=10> */
.L_x_285:
[----:B------:R-:W-:Y:S05]  /*78b0*/  BSYNC B1 ;  /* 0x0000000000017941 */ /* 0x000fea0003800000 */
.L_x_284:
        /* <DEDUP_REMOVED lines=9> */
.L_x_287:
[----:B------:R-:W-:Y:S05]  /*7950*/  BSYNC B1 ;  /* 0x0000000000017941 */ /* 0x000fea0003800000 */
.L_x_286:
[----:B0----5:R-:W-:Y:S01]  /*7960*/  IMAD.U32 R0, R19, 0x10000, RZ ;  /* 0x0001000013007824 */ /* 0x021fe200078e00ff */
[----:B------:R-:W-:Y:S01]  /*7970*/  ISETP.GT.AND P0, PT, R3, 0x8, P0 ;  /* 0x000000080300780c */ /* 0x000fe20000704270 */
[----:B------:R-:W-:Y:S01]  /*7980*/  @P1 IMAD.MOV.U32 R4, RZ, RZ, R10 ;  /* 0x000000ffff041224 */ /* 0x000fe200078e000a */
[----:B------:R-:W-:Y:S01]  /*7990*/  BSSY B1, `(.L_x_288) ;  /* 0x0000009000017945 */ /* 0x000fe20003800000 */
[----:B------:R-:W-:-:S04]  /*79a0*/  FMUL R5, R0, R155 ;  /* 0x0000009b00057220 */ /* 0x000fc80000400000 */
[----:B------:R-:W-:-:S05]  /*79b0*/  FFMA R5, R150, R154, R5 ;  /* 0x0000009a96057223 */ /* 0x000fca0000000005 */
[----:B------:R-:W-:-:S04]  /*79c0*/  F2FP.BF16.F32.PACK_AB R5, RZ, R5 ;  /* 0x00000005ff05723e */ /* 0x000fc800000010ff */
[----:B------:R-:W-:Y:S01]  /*79d0*/  PRMT R2, R5, 0x7610, R2 ;  /* 0x0000761005027816 */ /* 0x000fe20000000002 */
[----:B------:R-:W-:-:S05]  /*79e0*/  @P1 IMAD.MOV.U32 R5, RZ, RZ, R11 ;  /* 0x000000ffff051224 */ /* 0x000fca00078e000b */
[----:B------:R0:W-:Y:S01]  /*79f0*/  @P1 STG.E.U16 desc[UR36][R4.64+0x1f0], R2 ;  /* 0x0001f00204001986 */ /* 0x0001e2000c101524 */
[----:B------:R-:W-:Y:S05]  /*7a00*/  @!P0 BRA `(.L_x_289) ;  /* 0x0000000000048947 */ /* 0x000fea0003800000 */
[----:B------:R0:W5:Y:S02]  /*7a10*/  LDG.E.LTC128B.U16 R19, desc[UR36][R8.64+0x1f2] ;  /* 0x0001f22408137981 */ /* 0x000164000c1e1520 */
.L_x_289:
[----:B------:R-:W-:Y:S05]  /*7a20*/  BSYNC B1 ;  /* 0x0000000000017941 */ /* 0x000fea0003800000 */
.L_x_288:
[----:B------:R-:W-:Y:S05]  /*7a30*/  @!P0 BRA `(.L_x_290) ;  /* 0x0000002400488947 */ /* 0x000fea0003800000 */
[----:B-----5:R-:W-:-:S04]  /*7a40*/  IMAD.U32 R0, R19, 0x10000, RZ ;  /* 0x0001000013007824 */ /* 0x020fc800078e00ff */
[----:B------:R-:W-:-:S04]  /*7a50*/  FMUL R0, R0, R155 ;  /* 0x0000009b00007220 */ /* 0x000fc80000400000 */
[----:B------:R-:W-:-:S05]  /*7a60*/  FFMA R0, R151, R154, R0 ;  /* 0x0000009a97007223 */ /* 0x000fca0000000000 */
[----:B------:R-:W-:-:S05]  /*7a70*/  F2FP.BF16.F32.PACK_AB R0, RZ, R0 ;  /* 0x00000000ff00723e */ /* 0x000fca00000010ff */
[----:B------:R0:W-:Y:S01]  /*7a80*/  STG.E.U16 desc[UR36][R10.64+0x1f2], R0 ;  /* 0x0001f2000a007986 */ /* 0x0001e2000c101524 */
[----:B------:R-:W-:Y:S05]  /*7a90*/  BRA `(.L_x_290) ;  /* 0x0000002400307947 */ /* 0x000fea0003800000 */
.L_x_37:
[----:B------:R-:W-:Y:S01]  /*7aa0*/  ISETP.GT.AND P0, PT, R0, 0x1, PT ;  /* 0x000000010000780c */ /* 0x000fe20003f04270 */
[----:B------:R-:W-:Y:S01]  /*7ab0*/  ULDC.64 UR4, c[0x0][0x5c0] ;  /* 0x0001700000047ab9 */ /* 0x000fe20000000a00 */
[-C--:B------:R-:W-:Y:S01]  /*7ac0*/  FMUL R24, R24, R154.reuse ;  /* 0x0000009a18187220 */ /* 0x080fe20000400000 */
[-C--:B------:R-:W-:Y:S01]  /*7ad0*/  FMUL R25, R25, R154.reuse ;  /* 0x0000009a19197220 */ /* 0x080fe20000400000 */
[----:B------:R-:W-:Y:S01]  /*7ae0*/  ISETP.GT.AND P3, PT, R3, RZ, P0 ;  /* 0x000000ff0300720c */ /* 0x000fe20000764270 */
[-C--:B------:R-:W-:Y:S01]  /*7af0*/  FMUL R26, R26, R154.reuse ;  /* 0x0000009a1a1a7220 */ /* 0x080fe20000400000 */
[----:B------:R-:W-:Y:S01]  /*7b00*/  LEA R4, P4, R6, UR4, 0x1 ;  /* 0x0000000406047c11 */ /* 0x000fe2000f8808ff */
[----:B------:R-:W-:Y:S01]  /*7b10*/  FMUL R27, R27, R154 ;  /* 0x0000009a1b1b7220 */ /* 0x000fe20000400000 */
[----:B------:R-:W-:Y:S01]  /*7b20*/  F2FP.BF16.F32.PACK_AB R24, RZ, R24 ;  /* 0x00000018ff18723e */ /* 0x000fe200000010ff */
[-C--:B------:R-:W-:Y:S01]  /*7b30*/  FMUL R28, R28, R154.reuse ;  /* 0x0000009a1c1c7220 */ /* 0x080fe20000400000 */
[----:B------:R-:W-:Y:S01]  /*7b40*/  LEA.HI.X R5, R6, UR5, R179, 0x1, P4 ;  /* 0x0000000506057c11 */ /* 0x000fe2000a0f0cb3 */
[-C--:B------:R-:W-:Y:S01]  /*7b50*/  FMUL R29, R29, R154.reuse ;  /* 0x0000009a1d1d7220 */ /* 0x080fe20000400000 */
[----:B------:R-:W-:Y:S01]  /*7b60*/  F2FP.BF16.F32.PACK_AB R25, RZ, R25 ;  /* 0x00000019ff19723e */ /* 0x000fe200000010ff */
[-C--:B------:R-:W-:Y:S01]  /*7b70*/  FMUL R30, R30, R154.reuse ;  /* 0x0000009a1e1e7220 */ /* 0x080fe20000400000 */
[----:B------:R-:W-:Y:S01]  /*7b80*/  SHF.L.U64.HI R11, R10, 0x4, R11 ;  /* 0x000000040a0b7819 */ /* 0x000fe2000001020b */
[----:B------:R-:W-:Y:S01]  /*7b90*/  @P1 STG.E.U16 desc[UR36][R4.64], R24 ;  /* 0x0000001804001986 */ /* 0x000fe2000c101524 */
[----:B------:R-:W-:Y:S01]  /*7ba0*/  ISETP.GT.AND P1, PT, R0, 0x8, PT ;  /* 0x000000080000780c */ /* 0x000fe20003f24270 */
[----:B------:R-:W-:Y:S01]  /*7bb0*/  FMUL R31, R31, R154 ;  /* 0x0000009a1f1f7220 */ /* 0x000fe20000400000 */
[C---:B------:R-:W-:Y:S01]  /*7bc0*/  ISETP.GT.AND P4, PT, R3.reuse, 0x8, P0 ;  /* 0x000000080300780c */ /* 0x040fe20000784270 */
[----:B------:R-:W-:Y:S01]  /*7bd0*/  @P3 STG.E.U16 desc[UR36][R4.64+0x2], R25 ;  /* 0x0000021904003986 */ /* 0x000fe2000c101524 */
[----:B------:R-:W-:Y:S01]  /*7be0*/  LEA R6, P3, R10, R4, 0x4 ;  /* 0x000000040a067211 */ /* 0x000fe200078620ff */
[-C--:B------:R-:W-:Y:S01]  /*7bf0*/  FMUL R32, R32, R154.reuse ;  /* 0x0000009a20207220 */ /* 0x080fe20000400000 */
[----:B------:R-:W-:Y:S01]  /*7c00*/  ISETP.GT.AND P2, PT, R3, 0x8, P2 ;  /* 0x000000080300780c */ /* 0x000fe20001744270 */
[-C--:B------:R-:W-:Y:S01]  /*7c10*/  FMUL R33, R33, R154.reuse ;  /* 0x0000009a21217220 */ /* 0x080fe20000400000 */
[----:B------:R-:W-:Y:S01]  /*7c20*/  ISETP.GT.AND P0, PT, R0, 0x9, PT ;  /* 0x000000090000780c */ /* 0x000fe20003f04270 */
[----:B------:R-:W-:Y:S01]  /*7c30*/  IMAD.X R7, R11, 0x1, R5, P3 ;  /* 0x000000010b077824 */ /* 0x000fe200018e0605 */
[C---:B------:R-:W-:Y:S01]  /*7c40*/  ISETP.GT.AND P5, PT, R3.reuse, RZ, P1 ;  /* 0x000000ff0300720c */ /* 0x040fe20000fa4270 */
[-C--:B------:R-:W-:Y:S01]  /*7c50*/  FMUL R34, R34, R154.reuse ;  /* 0x0000009a22227220 */ /* 0x080fe20000400000 */
[----:B------:R-:W-:Y:S01]  /*7c60*/  ISETP.GT.AND P3, PT, R3, RZ, P0 ;  /* 0x000000ff0300720c */ /* 0x000fe20000764270 */
[----:B------:R-:W-:Y:S01]  /*7c70*/  FMUL R35, R35, R154 ;  /* 0x0000009a23237220 */ /* 0x000fe20000400000 */
[----:B------:R-:W-:Y:S01]  /*7c80*/  F2FP.BF16.F32.PACK_AB R26, RZ, R26 ;  /* 0x0000001aff1a723e */ /* 0x000fe200000010ff */
[-C--:B------:R-:W-:Y:S01]  /*7c90*/  FMUL R36, R36, R154.reuse ;  /* 0x0000009a24247220 */ /* 0x080fe20000400000 */
[----:B------:R-:W-:Y:S01]  /*7ca0*/  F2FP.BF16.F32.PACK_AB R27, RZ, R27 ;  /* 0x0000001bff1b723e */ /* 0x000fe200000010ff */
[----:B------:R-:W-:Y:S01]  /*7cb0*/  FMUL R37, R37, R154 ;  /* 0x0000009a25257220 */ /* 0x000fe20000400000 */
[----:B------:R-:W-:Y:S01]  /*7cc0*/  F2FP.BF16.F32.PACK_AB R28, RZ, R28 ;  /* 0x0000001cff1c723e */ /* 0x000fe200000010ff */
[----:B------:R-:W-:Y:S01]  /*7cd0*/  @P2 STG.E.U16 desc[UR36][R6.64], R26 ;  /* 0x0000001a06002986 */ /* 0x000fe2000c101524 */
[----:B------:R-:W-:Y:S01]  /*7ce0*/  F2FP.BF16.F32.PACK_AB R29, RZ, R29 ;  /* 0x0000001dff1d723e */ /* 0x000fe200000010ff */
[-C--:B------:R-:W-:Y:S01]  /*7cf0*/  FMUL R38, R38, R154.reuse ;  /* 0x0000009a26267220 */ /* 0x080fe20000400000 */
[----:B------:R-:W-:Y:S01]  /*7d00*/  ISETP.GT.AND P2, PT, R3, 0x8, P1 ;  /* 0x000000080300780c */ /* 0x000fe20000f44270 */
[----:B------:R-:W-:Y:S01]  /*7d10*/  @P4 STG.E.U16 desc[UR36][R6.64+0x2], R27 ;  /* 0x0000021b06004986 */ /* 0x000fe2000c101524 */
[----:B------:R-:W-:Y:S01]  /*7d20*/  ISETP.GT.AND P1, PT, R0, 0x10, PT ;  /* 0x000000100000780c */ /* 0x000fe20003f24270 */
[----:B------:R-:W-:Y:S01]  /*7d30*/  FMUL R39, R39, R154 ;  /* 0x0000009a27277220 */ /* 0x000fe20000400000 */
[----:B------:R-:W-:Y:S01]  /*7d40*/  F2FP.BF16.F32.PACK_AB R30, RZ, R30 ;  /* 0x0000001eff1e723e */ /* 0x000fe200000010ff */
[----:B------:R-:W-:Y:S01]  /*7d50*/  @P5 STG.E.U16 desc[UR36][R4.64+0x10], R28 ;  /* 0x0000101c04005986 */ /* 0x000fe2000c101524 */
[C---:B------:R-:W-:Y:S01]  /*7d60*/  ISETP.GT.AND P4, PT, R3.reuse, RZ, P1 ;  /* 0x000000ff0300720c */ /* 0x040fe20000f84270 */
[-C--:B------:R-:W-:Y:S01]  /*7d70*/  FMUL R40, R40, R154.reuse ;  /* 0x0000009a28287220 */ /* 0x080fe20000400000 */
[----:B------:R-:W-:Y:S01]  /*7d80*/  F2FP.BF16.F32.PACK_AB R31, RZ, R31 ;  /* 0x0000001fff1f723e */ /* 0x000fe200000010ff */
[----:B------:R-:W-:Y:S01]  /*7d90*/  @P3 STG.E.U16 desc[UR36][R4.64+0x12], R29 ;  /* 0x0000121d04003986 */ /* 0x000fe2000c101524 */
[----:B------:R-:W-:Y:S01]  /*7da0*/  ISETP.GT.AND P3, PT, R3, 0x8, P0 ;  /* 0x000000080300780c */ /* 0x000fe20000764270 */
[----:B------:R-:W-:Y:S01]  /*7db0*/  FMUL R41, R41, R154 ;  /* 0x0000009a29297220 */ /* 0x000fe20000400000 */
[----:B------:R-:W-:Y:S01]  /*7dc0*/  ISETP.GT.AND P0, PT, R0, 0x11, PT ;  /* 0x000000110000780c */ /* 0x000fe20003f04270 */
[----:B------:R-:W-:Y:S01]  /*7dd0*/  @P2 STG.E.U16 desc[UR36][R6.64+0x10], R30 ;  /* 0x0000101e06002986 */ /* 0x000fe2000c101524 */
[----:B------:R-:W-:Y:S01]  /*7de0*/  F2FP.BF16.F32.PACK_AB R32, RZ, R32 ;  /* 0x00000020ff20723e */ /* 0x000fe200000010ff */
[-C--:B------:R-:W-:Y:S01]  /*7df0*/  FMUL R42, R42, R154.reuse ;  /* 0x0000009a2a2a7220 */ /* 0x080fe20000400000 */
[----:B------:R-:W-:Y:S01]  /*7e00*/  ISETP.GT.AND P5, PT, R3, RZ, P0 ;  /* 0x000000ff0300720c */ /* 0x000fe200007a4270 */
[-C--:B------:R-:W-:Y:S01]  /*7e10*/  FMUL R43, R43, R154.reuse ;  /* 0x0000009a2b2b7220 */ /* 0x080fe20000400000 */
[----:B------:R-:W-:Y:S01]  /*7e20*/  ISETP.GT.AND P2, PT, R3, 0x8, P1 ;  /* 0x000000080300780c */ /* 0x000fe20000f44270 */
[-C--:B------:R-:W-:Y:S01]  /*7e30*/  FMUL R44, R44, R154.reuse ;  /* 0x0000009a2c2c7220 */ /* 0x080fe20000400000 */
[----:B------:R-:W-:Y:S01]  /*7e40*/  ISETP.GT.AND P1, PT, R0, 0x18, PT ;  /* 0x000000180000780c */ /* 0x000fe20003f24270 */
[-C--:B------:R-:W-:Y:S01]  /*7e50*/  FMUL R45, R45, R154.reuse ;  /* 0x0000009a2d2d7220 */ /* 0x080fe20000400000 */
[----:B------:R-:W-:Y:S01]  /*7e60*/  F2FP.BF16.F32.PACK_AB R33, RZ, R33 ;  /* 0x00000021ff21723e */ /* 0x000fe200000010ff */
[----:B------:R-:W-:Y:S01]  /*7e70*/  @P3 STG.E.U16 desc[UR36][R6.64+0x12], R31 ;  /* 0x0000121f06003986 */ /* 0x000fe2000c101524 */
[C---:B------:R-:W-:Y:S01]  /*7e80*/  ISETP.GT.AND P3, PT, R3.reuse, 0x8, P0 ;  /* 0x000000080300780c */ /* 0x040fe20000764270 */
[-C--:B------:R-:W-:Y:S01]  /*7e90*/  FMUL R46, R46, R154.reuse ;  /* 0x0000009a2e2e7220 */ /* 0x080fe20000400000 */
[----:B------:R-:W-:Y:S01]  /*7ea0*/  ISETP.GT.AND P0, PT, R0, 0x19, PT ;  /* 0x000000190000780c */ /* 0x000fe20003f04270 */
[----:B------:R-:W-:Y:S01]  /*7eb0*/  @P4 STG.E.U16 desc[UR36][R4.64+0x20], R32 ;  /* 0x0000202004004986 */ /* 0x000fe2000c101524 */
[----:B------:R-:W-:Y:S01]  /*7ec0*/  ISETP.GT.AND P4, PT, R3, RZ, P1 ;  /* 0x000000ff0300720c */ /* 0x000fe20000f84270 */
[----:B------:R-:W-:Y:S01]  /*7ed0*/  FMUL R47, R47, R154 ;  /* 0x0000009a2f2f7220 */ /* 0x000fe20000400000 */
[----:B------:R-:W-:Y:S01]  /*7ee0*/  F2FP.BF16.F32.PACK_AB R34, RZ, R34 ;  /* 0x00000022ff22723e */ /* 0x000fe200000010ff */
[----:B------:R-:W-:Y:S01]  /*7ef0*/  @P5 STG.E.U16 desc[UR36][R4.64+0x22], R33 ;  /* 0x0000222104005986 */ /* 0x000fe2000c101524 */
[----:B------:R-:W-:Y:S01]  /*7f00*/  ISETP.GT.AND P5, PT, R3, RZ, P0 ;  /* 0x000000ff0300720c */ /* 0x000fe200007a4270 */
[----:B------:R-:W-:Y:S01]  /*7f10*/  FMUL R48, R48, R154 ;  /* 0x0000009a30307220 */ /* 0x000fe20000400000 */
[----:B------:R-:W-:Y:S01]  /*7f20*/  F2FP.BF16.F32.PACK_AB R35, RZ, R35 ;  /* 0x00000023ff23723e */ /* 0x000fe200000010ff */
[----:B------:R-:W-:Y:S01]  /*7f30*/  @P2 STG.E.U16 desc[UR36][R6.64+0x20], R34 ;  /* 0x0000202206002986 */ /* 0x000fe2000c101524 */
[----:B------:R-:W-:Y:S01]  /*7f40*/  F2FP.BF16.F32.PACK_AB R36, RZ, R36 ;  /* 0x00000024ff24723e */ /* 0x000fe200000010ff */
[-C--:B------:R-:W-:Y:S01]  /*7f50*/  FMUL R49, R49, R154.reuse ;  /* 0x0000009a31317220 */ /* 0x080fe20000400000 */
[C---:B------:R-:W-:Y:S01]  /*7f60*/  ISETP.GT.AND P2, PT, R3.reuse, 0x8, P1 ;  /* 0x000000080300780c */ /* 0x040fe20000f44270 */
[----:B------:R-:W-:Y:S01]  /*7f70*/  @P3 STG.E.U16 desc[UR36][R6.64+0x22], R35 ;  /* 0x0000222306003986 */ /* 0x000fe2000c101524 */
[----:B------:R-:W-:Y:S01]  /*7f80*/  ISETP.GT.AND P1, PT, R0, 0x20, PT ;  /* 0x000000200000780c */ /* 0x000fe20003f24270 */
[-C--:B------:R-:W-:Y:S01]  /*7f90*/  FMUL R50, R50, R154.reuse ;  /* 0x0000009a32327220 */ /* 0x080fe20000400000 */
[----:B------:R-:W-:Y:S01]  /*7fa0*/  F2FP.BF16.F32.PACK_AB R37, RZ, R37 ;  /* 0x00000025ff25723e */ /* 0x000fe200000010ff */
[----:B------:R-:W-:Y:S01]  /*7fb0*/  @P4 STG.E.U16 desc[UR36][R4.64+0x30], R36 ;  /* 0x0000302404004986 */ /* 0x000fe2000c101524 */
[----:B------:R-:W-:Y:S01]  /*7fc0*/  ISETP.GT.AND P3, PT, R3, 0x8, P0 ;  /* 0x000000080300780c */ /* 0x000fe20000764270 */
[-C--:B------:R-:W-:Y:S01]  /*7fd0*/  FMUL R51, R51, R154.reuse ;  /* 0x0000009a33337220 */ /* 0x080fe20000400000 */
[----:B------:R-:W-:Y:S01]  /*7fe0*/  ISETP.GT.AND P0, PT, R0, 0x21, PT ;  /* 0x000000210000780c */ /* 0x000fe20003f04270 */
[----:B------:R-:W-:Y:S01]  /*7ff0*/  @P5 STG.E.U16 desc[UR36][R4.64+0x32], R37 ;  /* 0x0000322504005986 */ /* 0x000fe2000c101524 */
[----:B------:R-:W-:Y:S01]  /*8000*/  ISETP.GT.AND P4, PT, R3, RZ, P1 ;  /* 0x000000ff0300720c */ /* 0x000fe20000f84270 */
[----:B------:R-:W-:Y:S01]  /*8010*/  FMUL R52, R52, R154 ;  /* 0x0000009a34347220 */ /* 0x000fe20000400000 */
[----:B------:R-:W-:Y:S01]  /*8020*/  F2FP.BF16.F32.PACK_AB R38, RZ, R38 ;  /* 0x00000026ff26723e */ /* 0x000fe200000010ff */
[-C--:B------:R-:W-:Y:S01]  /*8030*/  FMUL R53, R53, R154.reuse ;  /* 0x0000009a35357220 */ /* 0x080fe20000400000 */
        /* <DEDUP_REMOVED lines=325> */
[----:B------:R-:W-:Y:S01]  /*9490*/  FMUL R151, R151, R154 ;  /* 0x0000009a97977220 */ /* 0x000fe20000400000 */
[----:B------:R-:W-:Y:S01]  /*94a0*/  ISETP.GT.AND P2, PT, R3, 0x8, P1 ;  /* 0x000000080300780c */ /* 0x000fe20000f44270 */
[----:B------:R-:W-:Y:S01]  /*94b0*/  @P3 STG.E.U16 desc[UR36][R6.64+0x132], R103 ;  /* 0x0001326706003986 */ /* 0x000fe2000c101524 */
[----:B------:R-:W-:-:S02]  /*94c0*/  ISETP.GT.AND P1, PT, R0, 0xa8, PT ;  /* 0x000000a80000780c */ /* 0x000fc40003f24270 */
[----:B------:R-:W-:Y:S01]  /*94d0*/  F2FP.BF16.F32.PACK_AB R105, RZ, R105 ;  /* 0x00000069ff69723e */ /* 0x000fe200000010ff */
[----:B------:R-:W-:Y:S01]  /*94e0*/  @P4 STG.E.U16 desc[UR36][R4.64+0x140], R104 ;  /* 0x0001406804004986 */ /* 0x000fe2000c101524 */
[C---:B------:R-:W-:Y:S02]  /*94f0*/  ISETP.GT.AND P3, PT, R3.reuse, 0x8, P0 ;  /* 0x000000080300780c */ /* 0x040fe40000764270 */
[----:B------:R-:W-:Y:S01]  /*9500*/  ISETP.GT.AND P0, PT, R0, 0xa9, PT ;  /* 0x000000a90000780c */ /* 0x000fe20003f04270 */
[----:B------:R-:W-:Y:S01]  /*9510*/  @P5 STG.E.U16 desc[UR36][R4.64+0x142], R105 ;  /* 0x0001426904005986 */ /* 0x000fe2000c101524 */
[C---:B------:R-:W-:Y:S02]  /*9520*/  ISETP.GT.AND P4, PT, R3.reuse, RZ, P1 ;  /* 0x000000ff0300720c */ /* 0x040fe40000f84270 */
[----:B------:R-:W-:Y:S02]  /*9530*/  F2FP.BF16.F32.PACK_AB R106, RZ, R106 ;  /* 0x0000006aff6a723e */ /* 0x000fe400000010ff */
[----:B------:R-:W-:-:S02]  /*9540*/  ISETP.GT.AND P5, PT, R3, RZ, P0 ;  /* 0x000000ff0300720c */ /* 0x000fc400007a4270 */
[----:B------:R-:W-:Y:S01]  /*9550*/  F2FP.BF16.F32.PACK_AB R107, RZ, R107 ;  /* 0x0000006bff6b723e */ /* 0x000fe200000010ff */
[----:B------:R-:W-:Y:S01]  /*9560*/  @P2 STG.E.U16 desc[UR36][R6.64+0x140], R106 ;  /* 0x0001406a06002986 */ /* 0x000fe2000c101524 */
[----:B------:R-:W-:Y:S02]  /*9570*/  F2FP.BF16.F32.PACK_AB R108, RZ, R108 ;  /* 0x0000006cff6c723e */ /* 0x000fe400000010ff */
[C---:B------:R-:W-:Y:S01]  /*9580*/  ISETP.GT.AND P2, PT, R3.reuse, 0x8, P1 ;  /* 0x000000080300780c */ /* 0x040fe20000f44270 */
[----:B------:R-:W-:Y:S01]  /*9590*/  @P3 STG.E.U16 desc[UR36][R6.64+0x142], R107 ;  /* 0x0001426b06003986 */ /* 0x000fe2000c101524 */
[----:B------:R-:W-:Y:S02]  /*95a0*/  ISETP.GT.AND P1, PT, R0, 0xb0, PT ;  /* 0x000000b00000780c */ /* 0x000fe40003f24270 */
[----:B------:R-:W-:Y:S01]  /*95b0*/  F2FP.BF16.F32.PACK_AB R109, RZ, R109 ;  /* 0x0000006dff6d723e */ /* 0x000fe200000010ff */
[----:B------:R-:W-:Y:S01]  /*95c0*/  @P4 STG.E.U16 desc[UR36][R4.64+0x150], R108 ;  /* 0x0001506c04004986 */ /* 0x000fe2000c101524 */
[----:B------:R-:W-:-:S02]  /*95d0*/  ISETP.GT.AND P3, PT, R3, 0x8, P0 ;  /* 0x000000080300780c */ /* 0x000fc40000764270 */
[----:B------:R-:W-:Y:S01]  /*95e0*/  ISETP.GT.AND P0, PT, R0, 0xb1, PT ;  /* 0x000000b10000780c */ /* 0x000fe20003f04270 */
[----:B------:R-:W-:Y:S01]  /*95f0*/  @P5 STG.E.U16 desc[UR36][R4.64+0x152], R109 ;  /* 0x0001526d04005986 */ /* 0x000fe2000c101524 */
[C---:B------:R-:W-:Y:S02]  /*9600*/  ISETP.GT.AND P4, PT, R3.reuse, RZ, P1 ;  /* 0x000000ff0300720c */ /* 0x040fe40000f84270 */
[----:B------:R-:W-:Y:S02]  /*9610*/  F2FP.BF16.F32.PACK_AB R110, RZ, R110 ;  /* 0x0000006eff6e723e */ /* 0x000fe400000010ff */
[----:B------:R-:W-:Y:S02]  /*9620*/  ISETP.GT.AND P5, PT, R3, RZ, P0 ;  /* 0x000000ff0300720c */ /* 0x000fe400007a4270 */
[----:B------:R-:W-:Y:S01]  /*9630*/  F2FP.BF16.F32.PACK_AB R111, RZ, R111 ;  /* 0x0000006fff6f723e */ /* 0x000fe200000010ff */
[----:B------:R-:W-:Y:S01]  /*9640*/  @P2 STG.E.U16 desc[UR36][R6.64+0x150], R110 ;  /* 0x0001506e06002986 */ /* 0x000fe2000c101524 */
[----:B------:R-:W-:-:S02]  /*9650*/  F2FP.BF16.F32.PACK_AB R112, RZ, R112 ;  /* 0x00000070ff70723e */ /* 0x000fc400000010ff */
[C---:B------:R-:W-:Y:S01]  /*9660*/  ISETP.GT.AND P2, PT, R3.reuse, 0x8, P1 ;  /* 0x000000080300780c */ /* 0x040fe20000f44270 */
[----:B------:R-:W-:Y:S01]  /*9670*/  @P3 STG.E.U16 desc[UR36][R6.64+0x152], R111 ;  /* 0x0001526f06003986 */ /* 0x000fe2000c101524 */
[C---:B------:R-:W-:Y:S02]  /*9680*/  ISETP.GT.AND P1, PT, R0.reuse, 0xb8, PT ;  /* 0x000000b80000780c */ /* 0x040fe40003f24270 */
[----:B------:R-:W-:Y:S01]  /*9690*/  F2FP.BF16.F32.PACK_AB R113, RZ, R113 ;  /* 0x00000071ff71723e */ /* 0x000fe200000010ff */
[----:B------:R-:W-:Y:S01]  /*96a0*/  @P4 STG.E.U16 desc[UR36][R4.64+0x160], R112 ;  /* 0x0001607004004986 */ /* 0x000fe2000c101524 */
[C---:B------:R-:W-:Y:S02]  /*96b0*/  ISETP.GT.AND P3, PT, R3.reuse, 0x8, P0 ;  /* 0x000000080300780c */ /* 0x040fe40000764270 */
[----:B------:R-:W-:Y:S01]  /*96c0*/  ISETP.GT.AND P0, PT, R0, 0xb9, PT ;  /* 0x000000b90000780c */ /* 0x000fe20003f04270 */
[----:B------:R-:W-:Y:S01]  /*96d0*/  @P5 STG.E.U16 desc[UR36][R4.64+0x162], R113 ;  /* 0x0001627104005986 */ /* 0x000fe2000c101524 */
[----:B------:R-:W-:-:S02]  /*96e0*/  ISETP.GT.AND P4, PT, R3, RZ, P1 ;  /* 0x000000ff0300720c */ /* 0x000fc40000f84270 */
[----:B------:R-:W-:Y:S02]  /*96f0*/  F2FP.BF16.F32.PACK_AB R114, RZ, R114 ;  /* 0x00000072ff72723e */ /* 0x000fe400000010ff */
[C---:B------:R-:W-:Y:S02]  /*9700*/  ISETP.GT.AND P5, PT, R3.reuse, RZ, P0 ;  /* 0x000000ff0300720c */ /* 0x040fe400007a4270 */
[----:B------:R-:W-:Y:S01]  /*9710*/  F2FP.BF16.F32.PACK_AB R115, RZ, R115 ;  /* 0x00000073ff73723e */ /* 0x000fe200000010ff */
[----:B------:R-:W-:Y:S01]  /*9720*/  @P2 STG.E.U16 desc[UR36][R6.64+0x160], R114 ;  /* 0x0001607206002986 */ /* 0x000fe2000c101524 */
[----:B------:R-:W-:Y:S02]  /*9730*/  F2FP.BF16.F32.PACK_AB R116, RZ, R116 ;  /* 0x00000074ff74723e */ /* 0x000fe400000010ff */
        /* <DEDUP_REMOVED lines=65> */
[----:B------:R-:W-:Y:S02]  /*9b50*/  ISETP.GT.AND P5, PT, R3, RZ, P0 ;  /* 0x000000ff0300720c */ /* 0x000fe400007a4270 */
[----:B------:R-:W-:Y:S02]  /*9b60*/  F2FP.BF16.F32.PACK_AB R134, RZ, R134 ;  /* 0x00000086ff86723e */ /* 0x000fe400000010ff */
[----:B------:R-:W-:Y:S02]  /*9b70*/  F2FP.BF16.F32.PACK_AB R135, RZ, R135 ;  /* 0x00000087ff87723e */ /* 0x000fe400000010ff */
[----:B------:R-:W-:Y:S01]  /*9b80*/  F2FP.BF16.F32.PACK_AB R136, RZ, R136 ;  /* 0x00000088ff88723e */ /* 0x000fe200000010ff */
[----:B------:R-:W-:Y:S01]  /*9b90*/  @P2 STG.E.U16 desc[UR36][R6.64+0x1b0], R134 ;  /* 0x0001b08606002986 */ /* 0x000fe2000c101524 */
[----:B------:R-:W-:-:S02]  /*9ba0*/  F2FP.BF16.F32.PACK_AB R137, RZ, R137 ;  /* 0x00000089ff89723e */ /* 0x000fc400000010ff */
[C---:B------:R-:W-:Y:S01]  /*9bb0*/  ISETP.GT.AND P1, PT, R3.reuse, 0x8, P1 ;  /* 0x000000080300780c */ /* 0x040fe20000f24270 */
[----:B------:R-:W-:Y:S01]  /*9bc0*/  @P3 STG.E.U16 desc[UR36][R6.64+0x1b2], R135 ;  /* 0x0001b28706003986 */ /* 0x000fe2000c101524 */
[C---:B------:R-:W-:Y:S02]  /*9bd0*/  ISETP.GT.AND P2, PT, R3.reuse, 0x8, P0 ;  /* 0x000000080300780c */ /* 0x040fe40000744270 */
[C---:B------:R-:W-:Y:S01]  /*9be0*/  ISETP.GT.AND P0, PT, R0.reuse, 0xe9, PT ;  /* 0x000000e90000780c */ /* 0x040fe20003f04270 */
[----:B------:R-:W-:Y:S01]  /*9bf0*/  @P4 STG.E.U16 desc[UR36][R4.64+0x1c0], R136 ;  /* 0x0001c08804004986 */ /* 0x000fe2000c101524 */
[----:B------:R-:W-:Y:S02]  /*9c00*/  ISETP.GT.AND P4, PT, R0, 0xe8, PT ;  /* 0x000000e80000780c */ /* 0x000fe40003f84270 */
[----:B------:R-:W-:Y:S01]  /*9c10*/  F2FP.BF16.F32.PACK_AB R138, RZ, R138 ;  /* 0x0000008aff8a723e */ /* 0x000fe200000010ff */
[----:B------:R-:W-:Y:S01]  /*9c20*/  @P5 STG.E.U16 desc[UR36][R4.64+0x1c2], R137 ;  /* 0x0001c28904005986 */ /* 0x000fe2000c101524 */
[----:B------:R-:W-:-:S02]  /*9c30*/  ISETP.GT.AND P5, PT, R3, RZ, P4 ;  /* 0x000000ff0300720c */ /* 0x000fc400027a4270 */
[----:B------:R-:W-:Y:S01]  /*9c40*/  F2FP.BF16.F32.PACK_AB R139, RZ, R139 ;  /* 0x0000008bff8b723e */ /* 0x000fe200000010ff */
[----:B------:R-:W-:Y:S01]  /*9c50*/  @P1 STG.E.U16 desc[UR36][R6.64+0x1c0], R138 ;  /* 0x0001c08a06001986 */ /* 0x000fe2000c101524 */
[----:B------:R-:W-:Y:S02]  /*9c60*/  F2FP.BF16.F32.PACK_AB R140, RZ, R140 ;  /* 0x0000008cff8c723e */ /* 0x000fe400000010ff */
[C---:B------:R-:W-:Y:S01]  /*9c70*/  ISETP.GT.AND P3, PT, R3.reuse, RZ, P0 ;  /* 0x000000ff0300720c */ /* 0x040fe20000764270 */
[----:B------:R-:W-:Y:S01]  /*9c80*/  @P2 STG.E.U16 desc[UR36][R6.64+0x1c2], R139 ;  /* 0x0001c28b06002986 */ /* 0x000fe2000c101524 */
[C---:B------:R-:W-:Y:S02]  /*9c90*/  ISETP.GT.AND P4, PT, R3.reuse, 0x8, P4 ;  /* 0x000000080300780c */ /* 0x040fe40002784270 */
[----:B------:R-:W-:Y:S02]  /*9ca0*/  F2FP.BF16.F32.PACK_AB R141, RZ, R141 ;  /* 0x0000008dff8d723e */ /* 0x000fe400000010ff */
[----:B------:R-:W-:Y:S01]  /*9cb0*/  F2FP.BF16.F32.PACK_AB R142, RZ, R142 ;  /* 0x0000008eff8e723e */ /* 0x000fe200000010ff */
[----:B------:R-:W-:Y:S01]  /*9cc0*/  @P5 STG.E.U16 desc[UR36][R4.64+0x1d0], R140 ;  /* 0x0001d08c04005986 */ /* 0x000fe2000c101524 */
[----:B------:R-:W-:-:S02]  /*9cd0*/  ISETP.GT.AND P5, PT, R3, 0x8, P0 ;  /* 0x000000080300780c */ /* 0x000fc400007a4270 */
[----:B------:R-:W-:Y:S02]  /*9ce0*/  F2FP.BF16.F32.PACK_AB R143, RZ, R143 ;  /* 0x0000008fff8f723e */ /* 0x000fe400000010ff */
[C---:B------:R-:W-:Y:S01]  /*9cf0*/  ISETP.GT.AND P0, PT, R0.reuse, 0xf1, PT ;  /* 0x000000f10000780c */ /* 0x040fe20003f04270 */
[----:B------:R-:W-:Y:S01]  /*9d00*/  @P3 STG.E.U16 desc[UR36][R4.64+0x1d2], R141 ;  /* 0x0001d28d04003986 */ /* 0x000fe2000c101524 */
[----:B------:R-:W-:Y:S02]  /*9d10*/  ISETP.GT.AND P3, PT, R0, 0xf0, PT ;  /* 0x000000f00000780c */ /* 0x000fe40003f64270 */
[----:B------:R-:W-:Y:S01]  /*9d20*/  F2FP.BF16.F32.PACK_AB R144, RZ, R144 ;  /* 0x00000090ff90723e */ /* 0x000fe200000010ff */
[----:B------:R-:W-:Y:S01]  /*9d30*/  @P4 STG.E.U16 desc[UR36][R6.64+0x1d0], R142 ;  /* 0x0001d08e06004986 */ /* 0x000fe2000c101524 */
[C---:B------:R-:W-:Y:S02]  /*9d40*/  ISETP.GT.AND P4, PT, R3.reuse, RZ, P3 ;  /* 0x000000ff0300720c */ /* 0x040fe40001f84270 */
[C---:B------:R-:W-:Y:S01]  /*9d50*/  ISETP.GT.AND P3, PT, R3.reuse, 0x8, P3 ;  /* 0x000000080300780c */ /* 0x040fe20001f64270 */
[----:B------:R-:W-:Y:S01]  /*9d60*/  @P5 STG.E.U16 desc[UR36][R6.64+0x1d2], R143 ;  /* 0x0001d28f06005986 */ /* 0x000fe2000c101524 */
[----:B------:R-:W-:-:S02]  /*9d70*/  ISETP.GT.AND P5, PT, R3, RZ, P0 ;  /* 0x000000ff0300720c */ /* 0x000fc400007a4270 */
[----:B------:R-:W-:Y:S02]  /*9d80*/  F2FP.BF16.F32.PACK_AB R145, RZ, R145 ;  /* 0x00000091ff91723e */ /* 0x000fe400000010ff */
[C---:B------:R-:W-:Y:S02]  /*9d90*/  ISETP.GT.AND P0, PT, R3.reuse, 0x8, P0 ;  /* 0x000000080300780c */ /* 0x040fe40000704270 */
[C---:B------:R-:W-:Y:S02]  /*9da0*/  ISETP.GT.AND P1, PT, R0.reuse, 0xf9, PT ;  /* 0x000000f90000780c */ /* 0x040fe40003f24270 */
[----:B------:R-:W-:Y:S01]  /*9db0*/  ISETP.GT.AND P2, PT, R0, 0xf8, PT ;  /* 0x000000f80000780c */ /* 0x000fe20003f44270 */
[----:B------:R-:W-:Y:S01]  /*9dc0*/  @P4 STG.E.U16 desc[UR36][R4.64+0x1e0], R144 ;  /* 0x0001e09004004986 */ /* 0x000fe2000c101524 */
[C---:B------:R-:W-:Y:S01]  /*9dd0*/  ISETP.GT.AND P4, PT, R3.reuse, RZ, P1 ;  /* 0x000000ff0300720c */ /* 0x040fe20000f84270 */
[----:B------:R-:W-:Y:S01]  /*9de0*/  @P3 IMAD.MOV.U32 R2, RZ, RZ, R6 ;  /* 0x000000ffff023224 */ /* 0x000fe200078e0006 */
[C---:B------:R-:W-:Y:S01]  /*9df0*/  ISETP.GT.AND P1, PT, R3.reuse, 0x8, P1 ;  /* 0x000000080300780c */ /* 0x040fe20000f24270 */
[----:B------:R-:W-:Y:S01]  /*9e00*/  @P5 STG.E.U16 desc[UR36][R4.64+0x1e2], R145 ;  /* 0x0001e29104005986 */ /* 0x000fe2000c101524 */
[----:B------:R-:W-:-:S02]  /*9e10*/  ISETP.GT.AND P5, PT, R3, RZ, P2 ;  /* 0x000000ff0300720c */ /* 0x000fc400017a4270 */
[----:B------:R-:W-:Y:S01]  /*9e20*/  ISETP.GT.AND P2, PT, R3, 0x8, P2 ;  /* 0x000000080300780c */ /* 0x000fe20001744270 */
[----:B------:R-:W-:Y:S01]  /*9e30*/  @P3 IMAD.MOV.U32 R3, RZ, RZ, R7 ;  /* 0x000000ffff033224 */ /* 0x000fe200078e0007 */
[----:B------:R-:W-:Y:S02]  /*9e40*/  F2FP.BF16.F32.PACK_AB R146, RZ, R146 ;  /* 0x00000092ff92723e */ /* 0x000fe400000010ff */
[----:B------:R-:W-:Y:S02]  /*9e50*/  F2FP.BF16.F32.PACK_AB R147, RZ, R147 ;  /* 0x00000093ff93723e */ /* 0x000fe400000010ff */
[----:B------:R-:W-:Y:S01]  /*9e60*/  F2FP.BF16.F32.PACK_AB R148, RZ, R148 ;  /* 0x00000094ff94723e */ /* 0x000fe200000010ff */
[----:B------:R0:W-:Y:S01]  /*9e70*/  @P3 STG.E.U16 desc[UR36][R2.64+0x1e0], R146 ;  /* 0x0001e09202003986 */ /* 0x0001e2000c101524 */
[----:B------:R-:W-:Y:S02]  /*9e80*/  F2FP.BF16.F32.PACK_AB R149, RZ, R149 ;  /* 0x00000095ff95723e */ /* 0x000fe400000010ff */
[----:B------:R-:W-:-:S02]  /*9e90*/  F2FP.BF16.F32.PACK_AB R150, RZ, R150 ;  /* 0x00000096ff96723e */ /* 0x000fc400000010ff */
[----:B------:R-:W-:Y:S01]  /*9ea0*/  F2FP.BF16.F32.PACK_AB R151, RZ, R151 ;  /* 0x00000097ff97723e */ /* 0x000fe200000010ff */
[----:B0-----:R-:W-:Y:S02]  /*9eb0*/  @P0 IMAD.MOV.U32 R2, RZ, RZ, R6 ;  /* 0x000000ffff020224 */ /* 0x001fe400078e0006 */
[----:B------:R-:W-:-:S05]  /*9ec0*/  @P0 IMAD.MOV.U32 R3, RZ, RZ, R7 ;  /* 0x000000ffff030224 */ /* 0x000fca00078e0007 */
[----:B------:R0:W-:Y:S02]  /*9ed0*/  @P0 STG.E.U16 desc[UR36][R2.64+0x1e2], R147 ;  /* 0x0001e29302000986 */ /* 0x0001e4000c101524 */
[----:B0-----:R-:W-:Y:S02]  /*9ee0*/  @P5 IMAD.MOV.U32 R2, RZ, RZ, R4 ;  /* 0x000000ffff025224 */ /* 0x001fe400078e0004 */
[----:B------:R-:W-:-:S05]  /*9ef0*/  @P5 IMAD.MOV.U32 R3, RZ, RZ, R5 ;  /* 0x000000ffff035224 */ /* 0x000fca00078e0005 */
[----:B------:R0:W-:Y:S04]  /*9f00*/  @P5 STG.E.U16 desc[UR36][R2.64+0x1f0], R148 ;  /* 0x0001f09402005986 */ /* 0x0001e8000c101524 */
[----:B------:R1:W-:Y:S01]  /*9f10*/  @P4 STG.E.U16 desc[UR36][R4.64+0x1f2], R149 ;  /* 0x0001f29504004986 */ /* 0x0003e2000c101524 */
[----:B0-----:R-:W-:Y:S02]  /*9f20*/  @P2 IMAD.MOV.U32 R2, RZ, RZ, R6 ;  /* 0x000000ffff022224 */ /* 0x001fe400078e0006 */
[----:B------:R-:W-:-:S05]  /*9f30*/  @P2 IMAD.MOV.U32 R3, RZ, RZ, R7 ;  /* 0x000000ffff032224 */ /* 0x000fca00078e0007 */
[----:B------:R1:W-:Y:S04]  /*9f40*/  @P2 STG.E.U16 desc[UR36][R2.64+0x1f0], R150 ;  /* 0x0001f09602002986 */ /* 0x0003e8000c101524 */
[----:B------:R1:W-:Y:S02]  /*9f50*/  @P1 STG.E.U16 desc[UR36][R6.64+0x1f2], R151 ;  /* 0x0001f29706001986 */ /* 0x0003e4000c101524 */
.L_x_290:
[----:B------:R-:W-:Y:S05]  /*9f60*/  BSYNC B0 ;  /* 0x0000000000007941 */ /* 0x000fea0003800000 */
.L_x_36:
[----:B01----:R-:W2:Y:S01]  /*9f70*/  LDL.64 R2, [R1] ;  /* 0x0000000001027983 */ /* 0x003ea20000100a00 */
[----:B------:R-:W-:Y:S01]  /*9f80*/  ULDC.64 UR4, c[0x0][0x650] ;  /* 0x0001940000047ab9 */ /* 0x000fe20000000a00 */
[----:B------:R0:W-:Y:S01]  /*9f90*/  SYNCS.ARRIVE.TRANS64.A1T0 RZ, [R162+UR45], RZ ;  /* 0x000000ffa2ff79a7 */ /* 0x0001e2000810002d */
[----:B------:R-:W-:Y:S01]  /*9fa0*/  PRMT R0, RZ, 0x7610, R0 ;  /* 0x00007610ff007816 */ /* 0x000fe20000000000 */
[----:B-----5:R-:W-:Y:S02]  /*9fb0*/  IMAD.MOV.U32 R19, RZ, RZ, -0x1 ;  /* 0xffffffffff137424 */ /* 0x020fe400078e00ff */
[----:B------:R-:W-:Y:S01]  /*9fc0*/  IMAD.MOV.U32 R22, RZ, RZ, -0x1 ;  /* 0xffffffffff167424 */ /* 0x000fe200078e00ff */
[----:B--2---:R-:W-:-:S04]  /*9fd0*/  LEA R18, P0, R2, R18, 0x1 ;  /* 0x0000001202127211 */ /* 0x004fc800078008ff */
[----:B------:R-:W-:Y:S01]  /*9fe0*/  LEA.HI.X R17, R2, R17, R23, 0x1, P0 ;  /* 0x0000001102117211 */ /* 0x000fe200000f0c17 */
[----:B------:R-:W-:Y:S01]  /*9ff0*/  IMAD.MOV.U32 R2, RZ, RZ, -0x1 ;  /* 0xffffffffff027424 */ /* 0x000fe200078e00ff */
[----:B------:R-:W-:-:S04]  /*a000*/  ISETP.GE.U32.AND P0, PT, R18, UR4, PT ;  /* 0x0000000412007c0c */ /* 0x000fc8000bf06070 */
[----:B------:R-:W-:-:S13]  /*a010*/  ISETP.GE.U32.AND.EX P0, PT, R17, UR5, PT, P0 ;  /* 0x0000000511007c0c */ /* 0x000fda000bf06100 */
[----:B0-----:R-:W-:Y:S05]  /*a020*/  @P0 BRA `(.L_x_291) ;  /* 0x0000000400700947 */ /* 0x001fea0003800000 */
[----:B------:R-:W0:Y:S01]  /*a030*/  S2R R10, SR_CTAID.X ;  /* 0x00000000000a7919 */ /* 0x000e220000002500 */
[----:B------:R-:W1:Y:S01]  /*a040*/  LDC.64 R8, c[0x0][0x628] ;  /* 0x00018a00ff087b82 */ /* 0x000e620000000a00 */
[----:B------:R-:W-:Y:S01]  /*a050*/  ULDC UR4, c[0x0][0x150] ;  /* 0x0000540000047ab9 */ /* 0x000fe20000000800 */
[----:B---34-:R-:W-:Y:S01]  /*a060*/  IMAD.MOV.U32 R6, RZ, RZ, R18 ;  /* 0x000000ffff067224 */ /* 0x018fe200078e0012 */
[----:B------:R-:W2:Y:S01]  /*a070*/  S2R R20, SR_CTAID.Y ;  /* 0x0000000000147919 */ /* 0x000ea20000002600 */
[----:B------:R-:W-:-:S04]  /*a080*/  IMAD.MOV.U32 R7, RZ, RZ, R17 ;  /* 0x000000ffff077224 */ /* 0x000fc800078e0011 */
[----:B------:R-:W3:Y:S08]  /*a090*/  LDC R15, c[0x0][0x144] ;  /* 0x00005100ff0f7b82 */ /* 0x000ef00000000800 */
[----:B------:R-:W4:Y:S08]  /*a0a0*/  LDC R0, c[0x0][0x630] ;  /* 0x00018c00ff007b82 */ /* 0x000f300000000800 */
[----:B------:R-:W2:Y:S01]  /*a0b0*/  LDC.64 R12, c[0x0][0x620] ;  /* 0x00018800ff0c7b82 */ /* 0x000ea20000000a00 */
[----:B-1----:R-:W-:-:S04]  /*a0c0*/  ISETP.NE.U32.AND P0, PT, R8, RZ, PT ;  /* 0x000000ff0800720c */ /* 0x002fc80003f05070 */
[----:B------:R-:W-:Y:S02]  /*a0d0*/  ISETP.NE.AND.EX P0, PT, R9, RZ, PT, P0 ;  /* 0x000000ff0900720c */ /* 0x000fe40003f05300 */
[----:B0-----:R-:W-:-:S05]  /*a0e0*/  I2FP.F32.U32 R2, R10 ;  /* 0x0000000a00027245 */ /* 0x001fca0000201000 */
[----:B------:R-:W-:-:S04]  /*a0f0*/  FMUL R2, R2, UR4 ;  /* 0x0000000402027c20 */ /* 0x000fc80008400000 */
[----:B------:R0:W1:Y:S02]  /*a100*/  F2I.U32.TRUNC.NTZ R14, R2 ;  /* 0x00000002000e7305 */ /* 0x000064000020f000 */
[----:B---34-:R-:W-:Y:S05]  /*a110*/  @!P0 BRA `(.L_x_292) ;  /* 0x0000000000288947 */ /* 0x018fea0003800000 */
[----:B------:R-:W3:Y:S02]  /*a120*/  LDC R3, c[0x0][0x634] ;  /* 0x00018d00ff037b82 */ /* 0x000ee40000000800 */
[----:B---3--:R-:W-:-:S05]  /*a130*/  IADD3 R7, P0, R18, R3, RZ ;  /* 0x0000000312077210 */ /* 0x008fca0007f1e0ff */
[----:B------:R-:W-:-:S04]  /*a140*/  IMAD.X R11, RZ, RZ, R17, P0 ;  /* 0x000000ffff0b7224 */ /* 0x000fc800000e0611 */
[----:B0-----:R-:W-:-:S04]  /*a150*/  IMAD.WIDE.U32 R2, R11, R8, RZ ;  /* 0x000000080b027225 */ /* 0x001fc800078e00ff */
[----:B------:R-:W-:-:S04]  /*a160*/  IMAD.WIDE.U32 R4, P0, R7, R9, R2 ;  /* 0x0000000907047225 */ /* 0x000fc80007800002 */
[----:B------:R-:W-:-:S04]  /*a170*/  IMAD.WIDE.U32 R2, R7, R8, RZ ;  /* 0x0000000807027225 */ /* 0x000fc800078e00ff */
[----:B------:R-:W-:Y:S01]  /*a180*/  IMAD.X R7, RZ, RZ, RZ, P0 ;  /* 0x000000ffff077224 */ /* 0x000fe200000e06ff */
[----:B------:R-:W-:Y:S01]  /*a190*/  IADD3 RZ, P0, R3, R4, RZ ;  /* 0x0000000403ff7210 */ /* 0x000fe20007f1e0ff */
[----:B------:R-:W-:-:S04]  /*a1a0*/  IMAD.MOV.U32 R6, RZ, RZ, R5 ;  /* 0x000000ffff067224 */ /* 0x000fc800078e0005 */
[----:B------:R-:W-:-:S08]  /*a1b0*/  IMAD.WIDE.U32.X R6, R11, R9, R6, P0 ;  /* 0x000000090b067225 */ /* 0x000fd000000e0406 */
.L_x_292:
[----:B------:R-:W3:Y:S01]  /*a1c0*/  LDC.64 R26, c[0x0][0x640] ;  /* 0x00019000ff1a7b82 */ /* 0x000ee20000000a00 */
[-C--:B------:R-:W-:Y:S01]  /*a1d0*/  SHF.R.U64 R11, R6, R0.reuse, R7 ;  /* 0x00000000060b7219 */ /* 0x080fe20000001207 */
[----:B------:R-:W-:Y:S01]  /*a1e0*/  IMAD.MOV.U32 R19, RZ, RZ, R17 ;  /* 0x000000ffff137224 */ /* 0x000fe200078e0011 */
[----:B------:R-:W-:Y:S01]  /*a1f0*/  SHF.R.U32.HI R0, RZ, R0, R7 ;  /* 0x00000000ff007219 */ /* 0x000fe20000011607 */
[----:B-1----:R-:W-:Y:S01]  /*a200*/  IMAD.MOV R14, RZ, RZ, -R14 ;  /* 0x000000ffff0e7224 */ /* 0x002fe200078e0a0e */
[----:B------:R-:W-:Y:S01]  /*a210*/  IADD3 R5, P0, RZ, -R11, RZ ;  /* 0x8000000bff057210 */ /* 0x000fe20007f1e0ff */
[----:B------:R-:W-:Y:S01]  /*a220*/  ULDC UR4, c[0x0][0x154] ;  /* 0x0000550000047ab9 */ /* 0x000fe20000000800 */
[----:B------:R-:W-:Y:S01]  /*a230*/  IMAD.MOV.U32 R7, RZ, RZ, 0x1 ;  /* 0x00000001ff077424 */ /* 0x000fe200078e00ff */
[----:B------:R-:W1:Y:S01]  /*a240*/  LDC R4, c[0x0][0x618] ;  /* 0x00018600ff047b82 */ /* 0x000e620000000800 */
[----:B------:R-:W-:Y:S02]  /*a250*/  IMAD R22, R15, R14, R10 ;  /* 0x0000000e0f167224 */ /* 0x000fe400078e020a */
[----:B------:R-:W-:-:S04]  /*a260*/  IMAD.X R3, RZ, RZ, ~R0, P0 ;  /* 0x000000ffff037224 */ /* 0x000fc800000e0e00 */
[-C--:B--2---:R-:W-:Y:S01]  /*a270*/  IMAD R0, R3, R12.reuse, RZ ;  /* 0x0000000c03007224 */ /* 0x084fe200078e02ff */
[----:B------:R-:W2:Y:S01]  /*a280*/  LDC R6, c[0x0][0x608] ;  /* 0x00018200ff067b82 */ /* 0x000ea20000000800 */
[----:B0-----:R-:W-:-:S04]  /*a290*/  IMAD.WIDE.U32 R2, R5, R12, R18 ;  /* 0x0000000c05027225 */ /* 0x001fc800078e0012 */
[----:B------:R-:W-:Y:S01]  /*a2a0*/  IMAD R5, R5, R13, R0 ;  /* 0x0000000d05057224 */ /* 0x000fe200078e0200 */
[----:B------:R-:W-:Y:S02]  /*a2b0*/  I2FP.F32.U32 R0, R20 ;  /* 0x0000001400007245 */ /* 0x000fe40000201000 */
[----:B------:R-:W0:Y:S01]  /*a2c0*/  LDC R24, c[0x0][0x658] ;  /* 0x00019600ff187b82 */ /* 0x000e220000000800 */
[----:B------:R-:W-:Y:S01]  /*a2d0*/  IMAD.IADD R3, R3, 0x1, R5 ;  /* 0x0000000103037824 */ /* 0x000fe200078e0205 */
[----:B---3--:R-:W-:Y:S01]  /*a2e0*/  ISETP.NE.U32.AND P0, PT, R26, RZ, PT ;  /* 0x000000ff1a00720c */ /* 0x008fe20003f05070 */
[----:B------:R-:W-:Y:S01]  /*a2f0*/  FMUL R0, R0, UR4 ;  /* 0x0000000400007c20 */ /* 0x000fe20008400000 */
[----:B------:R-:W-:Y:S02]  /*a300*/  IMAD.MOV.U32 R5, RZ, RZ, -0x1 ;  /* 0xffffffffff057424 */ /* 0x000fe400078e00ff */
[----:B------:R-:W-:Y:S01]  /*a310*/  ISETP.NE.AND.EX P0, PT, R27, RZ, PT, P0 ;  /* 0x000000ff1b00720c */ /* 0x000fe20003f05300 */
[----:B------:R3:W4:Y:S01]  /*a320*/  F2I.U32.TRUNC.NTZ R12, R0 ;  /* 0x00000000000c7305 */ /* 0x000722000020f000 */
[----:B------:R-:W3:Y:S01]  /*a330*/  LDC R15, c[0x0][0x148] ;  /* 0x00005200ff0f7b82 */ /* 0x000ee20000000800 */
[----:B-1----:R-:W-:-:S02]  /*a340*/  SHF.R.U64 R10, R2, R4, R3 ;  /* 0x00000004020a7219 */ /* 0x002fc40000001203 */
[----:B------:R-:W-:-:S05]  /*a350*/  SHF.R.U32.HI R3, RZ, R4, R3 ;  /* 0x00000004ff037219 */ /* 0x000fca0000011603 */
[----:B------:R-:W1:Y:S01]  /*a360*/  LDC R14, c[0x0][0x600] ;  /* 0x00018000ff0e7b82 */ /* 0x000e620000000800 */
[-CC-:B--2---:R-:W-:Y:S02]  /*a370*/  SHF.R.U64 R8, R10, R6.reuse, R3.reuse ;  /* 0x000000060a087219 */ /* 0x184fe40000001203 */
[----:B------:R-:W-:-:S05]  /*a380*/  SHF.R.U32.HI R3, RZ, R6, R3 ;  /* 0x00000006ff037219 */ /* 0x000fca0000011603 */
[----:B------:R-:W2:Y:S01]  /*a390*/  LDC R21, c[0x0][0x648] ;  /* 0x00019200ff157b82 */ /* 0x000ea20000000800 */
[-CC-:B0-----:R-:W-:Y:S02]  /*a3a0*/  SHF.R.U64 R13, R8, R24.reuse, R3.reuse ;  /* 0x00000018080d7219 */ /* 0x181fe40000001203 */
[-C--:B------:R-:W-:Y:S02]  /*a3b0*/  SHF.L.U32 R5, R5, R24.reuse, RZ ;  /* 0x0000001805057219 */ /* 0x080fe400000006ff */
[-C--:B------:R-:W-:Y:S01]  /*a3c0*/  SHF.R.U32.HI R3, RZ, R24.reuse, R3 ;  /* 0x00000018ff037219 */ /* 0x080fe20000011603 */
[----:B------:R-:W-:Y:S01]  /*a3d0*/  IMAD.MOV.U32 R2, RZ, RZ, R13 ;  /* 0x000000ffff027224 */ /* 0x000fe200078e000d */
[----:B------:R-:W-:Y:S01]  /*a3e0*/  SHF.L.U32 R24, R7, R24, RZ ;  /* 0x0000001807187219 */ /* 0x000fe200000006ff */
[----:B------:R-:W0:Y:S01]  /*a3f0*/  LDC R25, c[0x0][0x638] ;  /* 0x00018e00ff197b82 */ /* 0x000e220000000800 */
[----:B------:R-:W-:-:S07]  /*a400*/  LOP3.LUT R19, RZ, R5, RZ, 0x33, !PT ;  /* 0x00000005ff137212 */ /* 0x000fce00078e33ff */
[----:B------:R-:W0:Y:S01]  /*a410*/  LDC R28, c[0x0][0x610] ;  /* 0x00018400ff1c7b82 */ /* 0x000e220000000800 */
[----:B----4-:R-:W-:Y:S05]  /*a420*/  @!P0 BRA `(.L_x_293) ;  /* 0x0000000000288947 */ /* 0x010fea0003800000 */
[----:B---3--:R-:W3:Y:S02]  /*a430*/  LDC R0, c[0x0][0x64c] ;  /* 0x00019300ff007b82 */ /* 0x008ee40000000800 */
[----:B---3--:R-:W-:-:S05]  /*a440*/  IADD3 R7, P0, R13, R0, RZ ;  /* 0x000000000d077210 */ /* 0x008fca0007f1e0ff */
        /* <DEDUP_REMOVED lines=8> */
.L_x_293:
[----:B------:R-:W4:Y:S01]  /*a4d0*/  LDC R4, c[0x0][0x65c] ;  /* 0x00019700ff047b82 */ /* 0x000f220000000800 */
[----:B--23--:R-:W-:Y:S01]  /*a4e0*/  SHF.R.U64 R0, R2, R21, R3 ;  /* 0x0000001502007219 */ /* 0x00cfe20000001203 */
[----:B-1----:R-:W-:Y:S01]  /*a4f0*/  VIADD R3, R14, 0xffffffff ;  /* 0xffffffff0e037836 */ /* 0x002fe20000000000 */
[----:B------:R-:W-:Y:S01]  /*a500*/  LOP3.LUT R19, R8, R19, RZ, 0xc0, !PT ;  /* 0x0000001308137212 */ /* 0x000fe200078ec0ff */
[----:B------:R-:W-:Y:S02]  /*a510*/  IMAD.MOV R12, RZ, RZ, -R12 ;  /* 0x000000ffff0c7224 */ /* 0x000fe400078e0a0c */
[----:B------:R-:W-:Y:S01]  /*a520*/  IMAD.MOV R2, RZ, RZ, -R0 ;  /* 0x000000ffff027224 */ /* 0x000fe200078e0a00 */
[----:B------:R-:W-:Y:S01]  /*a530*/  LOP3.LUT R3, R10, R3, RZ, 0xc0, !PT ;  /* 0x000000030a037212 */ /* 0x000fe200078ec0ff */
[----:B------:R-:W-:Y:S02]  /*a540*/  IMAD R19, R24, R0, R19 ;  /* 0x0000000018137224 */ /* 0x000fe400078e0213 */
[----:B0-----:R-:W-:-:S04]  /*a550*/  IMAD R0, R2, R25, R13 ;  /* 0x0000001902007224 */ /* 0x001fc800078e020d */
[----:B------:R-:W-:Y:S01]  /*a560*/  IMAD R2, R0, R14, R3 ;  /* 0x0000000e00027224 */ /* 0x000fe200078e0203 */
[----:B----4-:R-:W-:Y:S01]  /*a570*/  ISETP.NE.AND P0, PT, R4, 0x1, PT ;  /* 0x000000010400780c */ /* 0x010fe20003f05270 */
[----:B------:R-:W-:-:S05]  /*a580*/  IMAD.MOV.U32 R4, RZ, RZ, 0x1 ;  /* 0x00000001ff047424 */ /* 0x000fca00078e00ff */
[----:B------:R-:W-:-:S07]  /*a590*/  PRMT R0, R4, 0x7610, R0 ;  /* 0x0000761004007816 */ /* 0x000fce0000000000 */
[----:B------:R-:W-:-:S04]  /*a5a0*/  @P0 IMAD R22, R15, R12, R20 ;  /* 0x0000000c0f160224 */ /* 0x000fc800078e0214 */
[----:B------:R-:W-:-:S05]  /*a5b0*/  IMAD R19, R19, R28, R22 ;  /* 0x0000001c13137224 */ /* 0x000fca00078e0216 */
[----:B------:R-:W-:Y:S02]  /*a5c0*/  SEL R22, R2, R19, !P0 ;  /* 0x0000001302167207 */ /* 0x000fe40004000000 */
[----:B------:R-:W-:Y:S01]  /*a5d0*/  SEL R19, R19, R2, !P0 ;  /* 0x0000000213137207 */ /* 0x000fe20004000000 */
[----:B------:R-:W-:-:S07]  /*a5e0*/  IMAD.MOV.U32 R2, RZ, RZ, R11 ;  /* 0x000000ffff027224 */ /* 0x000fce00078e000b */
.L_x_291:
[----:B------:R-:W-:Y:S02]  /*a5f0*/  LOP3.LUT P0, RZ, R0, 0xff, RZ, 0xc0, !PT ;  /* 0x000000ff00ff7812 */ /* 0x000fe4000780c0ff */
[----:B------:R-:W-:-:S11]  /*a600*/  LOP3.LUT R175, R175, 0x1, RZ, 0x3c, !PT ;  /* 0x00000001afaf7812 */ /* 0x000fd600078e3cff */
[----:B------:R-:W-:Y:S05]  /*a610*/  @P0 BRA `(.L_x_294) ;  /* 0xffffff7000240947 */ /* 0x000fea000383ffff */
[----:B------:R-:W-:Y:S05]  /*a620*/  EXIT ;  /* 0x000000000000794d */ /* 0x000fea0003800000 */
.L_x_17:
[----:B------:R-:W-:-:S08]  /*a630*/  ISETP.NE.AND P0, PT, R5, RZ, PT ;  /* 0x000000ff0500720c */ /* 0x000fd00003f05270 */
[----:B0-----:R-:W0:-:S00]  /*a640*/  USETMAXREG.DEALLOC.CTAPOOL 0x28 ;  /* 0x00000028000079c8 */ /* 0x001e0000080e0500 */
[----:B------:R-:W-:Y:S05]  /*a650*/  @P0 EXIT ;  /* 0x000000000000094d */ /* 0x000fea0003800000 */
[----:B0-----:R-:W-:Y:S01]  /*a660*/  LOP3.LUT P0, RZ, R8, 0xff, RZ, 0xc0, !PT ;  /* 0x000000ff08ff7812 */ /* 0x001fe2000780c0ff */
[----:B------:R-:W-:Y:S02]  /*a670*/  IMAD.MOV.U32 R0, RZ, RZ, 0x1 ;  /* 0x00000001ff007424 */ /* 0x000fe400078e00ff */
[----:B------:R-:W-:-:S10]  /*a680*/  IMAD.MOV.U32 R8, RZ, RZ, RZ ;  /* 0x000000ffff087224 */ /* 0x000fd400078e00ff */
[----:B------:R-:W-:Y:S05]  /*a690*/  @!P0 BRA `(.L_x_295) ;  /* 0x0000000c003c8947 */ /* 0x000fea0003800000 */
[----:B------:R-:W0:Y:S01]  /*a6a0*/  S2R R7, SR_CgaCtaId ;  /* 0x0000000000077919 */ /* 0x000e220000008800 */
[----:B------:R-:W-:Y:S01]  /*a6b0*/  LOP3.LUT P0, RZ, R4, 0x1f, RZ, 0xc0, !PT ;  /* 0x0000001f04ff7812 */ /* 0x000fe2000780c0ff */
[----:B------:R-:W-:Y:S01]  /*a6c0*/  ULDC UR5, c[0x0][0x658] ;  /* 0x0001960000057ab9 */ /* 0x000fe20000000800 */
[----:B------:R-:W-:Y:S01]  /*a6d0*/  UMOV UR6, 0xffffffff ;  /* 0xffffffff00067882 */ /* 0x000fe20000000000 */
[----:B------:R-:W-:Y:S01]  /*a6e0*/  BSSY B0, `(.L_x_295) ;  /* 0x00000ca000007945 */ /* 0x000fe20003800000 */
[----:B------:R-:W-:Y:S01]  /*a6f0*/  USHF.L.U32 UR6, UR6, UR5, URZ ;  /* 0x0000000506067299 */ /* 0x000fe2000800063f */
[C---:B------:R-:W-:Y:S01]  /*a700*/  ISETP.NE.AND P2, PT, R3.reuse, RZ, PT ;  /* 0x000000ff0300720c */ /* 0x040fe20003f45270 */
[----:B------:R-:W-:Y:S01]  /*a710*/  IMAD.MOV.U32 R9, RZ, RZ, 0x1 ;  /* 0x00000001ff097424 */ /* 0x000fe200078e00ff */
[----:B------:R-:W-:Y:S01]  /*a720*/  ISETP.NE.OR P0, PT, R3, RZ, !P0 ;  /* 0x000000ff0300720c */ /* 0x000fe20004705670 */
[----:B------:R-:W-:Y:S01]  /*a730*/  IMAD.MOV.U32 R0, RZ, RZ, 0x1 ;  /* 0x00000001ff007424 */ /* 0x000fe200078e00ff */
[----:B------:R-:W-:Y:S01]  /*a740*/  LOP3.LUT R6, R16, 0x2, RZ, 0xfc, !PT ;  /* 0x0000000210067812 */ /* 0x000fe200078efcff */
[----:B------:R-:W-:Y:S01]  /*a750*/  IMAD.MOV.U32 R8, RZ, RZ, RZ ;  /* 0x000000ffff087224 */ /* 0x000fe200078e00ff */
[----:B------:R-:W-:Y:S01]  /*a760*/  ULDC UR4, c[0x0][0x600] ;  /* 0x0001800000047ab9 */ /* 0x000fe20000000800 */
[----:B------:R-:W-:Y:S01]  /*a770*/  UMOV UR7, 0x1 ;  /* 0x0000000100077882 */ /* 0x000fe20000000000 */
[----:B------:R-:W-:-:S02]  /*a780*/  UIADD3 UR19, UR40, 0x1, URZ ;  /* 0x0000000128137890 */ /* 0x000fc4000fffe03f */
[----:B------:R-:W-:Y:S02]  /*a790*/  UIADD3 UR15, UR4, -0x1, URZ ;  /* 0xffffffff040f7890 */ /* 0x000fe4000fffe03f */
[----:B------:R-:W-:Y:S02]  /*a7a0*/  USHF.L.U32 UR17, UR7, UR5, URZ ;  /* 0x0000000507117299 */ /* 0x000fe4000800063f */
[----:B------:R-:W-:Y:S01]  /*a7b0*/  ULOP3.LUT UR16, URZ, UR6, URZ, 0x33, !UPT ;  /* 0x000000063f107292 */ /* 0x000fe2000f8e333f */
[----:B------:R-:W-:Y:S01]  /*a7c0*/  ULDC.64 UR20, c[0x0][0x198] ;  /* 0x0000660000147ab9 */ /* 0x000fe20000000a00 */
[C---:B0-----:R-:W-:Y:S02]  /*a7d0*/  IMAD.SHL.U32 R10, R7.reuse, 0x80, RZ ;  /* 0x00000080070a7824 */ /* 0x041fe400078e00ff */
[----:B------:R-:W-:-:S03]  /*a7e0*/  IMAD.SHL.U32 R7, R7, 0x2000, RZ ;  /* 0x0000200007077824 */ /* 0x000fc600078e00ff */
[----:B------:R-:W-:Y:S02]  /*a7f0*/  LOP3.LUT R10, R10, 0x80, RZ, 0xc0, !PT ;  /* 0x000000800a0a7812 */ /* 0x000fe400078ec0ff */
[----:B------:R-:W-:-:S07]  /*a800*/  LOP3.LUT R7, R7, 0x2000, RZ, 0xc0, !PT ;  /* 0x0000200007077812 */ /* 0x000fce00078ec0ff */
.L_x_307:
[----:B------:R-:W-:-:S03]  /*a810*/  UMOV UR4, 0xffffffff ;  /* 0xffffffff00047882 */ /* 0x000fc60000000000 */
[----:B------:R-:W-:Y:S05]  /*a820*/  BRA.DIV UR4, `(.L_x_296) ;  /* 0x0000001204107947 */ /* 0x000fea000b800000 */
[----:B------:R-:W-:-:S13]  /*a830*/  ELECT P6, URZ, PT ;  /* 0x00000000003f782f */ /* 0x000fda00038c0000 */
.L_x_321:
[----:B------:R-:W0:Y:S01]  /*a840*/  LDC R3, c[0x0][0x28c] ;  /* 0x0000a300ff037b82 */ /* 0x000e220000000800 */
[----:B------:R-:W-:Y:S01]  /*a850*/  BSSY B1, `(.L_x_297) ;  /* 0x0000039000017945 */ /* 0x000fe20003800000 */
[----:B0-----:R-:W-:-:S13]  /*a860*/  ISETP.LT.OR P6, PT, R3, 0x1, !P6 ;  /* 0x000000010300780c */ /* 0x001fda00077c1670 */
[----:B------:R-:W-:Y:S05]  /*a870*/  @P6 BRA `(.L_x_298) ;  /* 0x0000000000d86947 */ /* 0x000fea0003800000 */
[----:B------:R-:W-:Y:S02]  /*a880*/  IMAD R22, R22, 0x100, R10 ;  /* 0x0000010016167824 */ /* 0x000fe400078e020a */
[----:B------:R-:W-:Y:S02]  /*a890*/  IMAD.SHL.U32 R19, R19, 0x40, RZ ;  /* 0x0000004013137824 */ /* 0x000fe400078e00ff */
[----:B------:R-:W-:Y:S02]  /*a8a0*/  IMAD.MOV.U32 R14, RZ, RZ, RZ ;  /* 0x000000ffff0e7224 */ /* 0x000fe400078e00ff */
[----:B------:R-:W-:Y:S02]  /*a8b0*/  IMAD.U32 R15, RZ, RZ, UR19 ;  /* 0x00000013ff0f7e24 */ /* 0x000fe4000f8e00ff */
[----:B------:R-:W-:Y:S02]  /*a8c0*/  IMAD.MOV.U32 R3, RZ, RZ, R0 ;  /* 0x000000ffff037224 */ /* 0x000fe400078e0000 */
[----:B------:R-:W-:-:S07]  /*a8d0*/  IMAD.MOV.U32 R4, RZ, RZ, R8 ;  /* 0x000000ffff047224 */ /* 0x000fce00078e0008 */
.L_x_302:
[----:B------:R-:W0:Y:S01]  /*a8e0*/  S2R R12, SR_CgaCtaId ;  /* 0x00000000000c7919 */ /* 0x000e220000008800 */
[----:B------:R-:W-:Y:S01]  /*a8f0*/  MOV R5, 0x400 ;  /* 0x0000040000057802 */ /* 0x000fe20000000f00 */
[----:B------:R-:W1:Y:S03]  /*a900*/  @!P2 LDC R11, c[0x0][0x500] ;  /* 0x00014000ff0bab82 */ /* 0x000e660000000800 */
[----:B0-----:R-:W-:Y:S02]  /*a910*/  LEA R13, R12, R5, 0x18 ;  /* 0x000000050c0d7211 */ /* 0x001fe400078ec0ff */
[----:B------:R-:W-:-:S03]  /*a920*/  SHF.L.U32 R5, R3, 0x1f, RZ ;  /* 0x0000001f03057819 */ /* 0x000fc600000006ff */
[----:B------:R-:W-:-:S04]  /*a930*/  IMAD R12, R4, 0x8, R13 ;  /* 0x00000008040c7824 */ /* 0x000fc800078e020d */
[----:B------:R-:W0:Y:S02]  /*a940*/  SYNCS.PHASECHK.TRANS64.TRYWAIT P1, [R12+URZ+0x28], R5 ;  /* 0x000028050c0075a7 */ /* 0x000e24000802017f */
[----:B01----:R-:W-:Y:S05]  /*a950*/  @!P1 BRA `(.L_x_299) ;  /* 0x0000000c00e49947 */ /* 0x003fea0003800000 */
.L_x_322:
[----:B0-----:R-:W-:Y:S01]  /*a960*/  PRMT R5, R6, 0x9910, RZ ;  /* 0x0000991006057816 */ /* 0x001fe200000000ff */
[----:B------:R0:W-:Y:S03]  /*a970*/  @!P2 SYNCS.ARRIVE.TRANS64 RZ, [R12+URZ], R11 ;  /* 0x0000000b0cffa9a7 */ /* 0x0001e6000800003f */
[----:B------:R-:W-:-:S13]  /*a980*/  ISETP.NE.AND P1, PT, R5, 0x2, PT ;  /* 0x000000020500780c */ /* 0x000fda0003f25270 */
[----:B0-----:R-:W-:Y:S05]  /*a990*/  @P1 BRA `(.L_x_300) ;  /* 0x0000000000041947 */ /* 0x001fea0003800000 */
[----:B------:R-:W-:Y:S01]  /*a9a0*/  BPT.TRAP 0x1 ;  /* 0x000000040000795c */ /* 0x000fe20000300000 */
.L_x_300:
[----:B------:R-:W-:Y:S05]  /*a9b0*/  @P0 BRA `(.L_x_301) ;  /* 0x0000000000040947 */ /* 0x000fea0003800000 */
[----:B------:R-:W-:Y:S01]  /*a9c0*/  BPT.TRAP 0x1 ;  /* 0x000000040000795c */ /* 0x000fe20000300000 */
.L_x_301:
[----:B------:R-:W-:Y:S01]  /*a9d0*/  IMAD R5, R4, 0x4000, R7 ;  /* 0x0000400004057824 */ /* 0x000fe200078e0207 */
[----:B------:R-:W-:Y:S01]  /*a9e0*/  R2UR UR9, R12 ;  /* 0x000000000c0972ca */ /* 0x000fe200000e0000 */
[C-C-:B------:R-:W-:Y:S01]  /*a9f0*/  IMAD R11, R4.reuse, 0x2000, R13.reuse ;  /* 0x00002000040b7824 */ /* 0x140fe200078e020d */
[----:B------:R-:W-:Y:S01]  /*aa00*/  UIADD3 UR4, UP0, UR20, 0xf0, URZ ;  /* 0x000000f014047890 */ /* 0x000fe2000ff1e03f */
[----:B------:R-:W-:Y:S01]  /*aa10*/  IMAD R5, R5, 0x2, R13 ;  /* 0x0000000205057824 */ /* 0x000fe200078e020d */
[----:B------:R-:W-:Y:S01]  /*aa20*/  R2UR UR11, R19 ;  /* 0x00000000130b72ca */ /* 0x000fe200000e0000 */
[----:B------:R-:W-:Y:S01]  /*aa30*/  VIADD R15, R15, 0xffffffff ;  /* 0xffffffff0f0f7836 */ /* 0x000fe20000000000 */
[----:B------:R-:W-:Y:S01]  /*aa40*/  R2UR UR5, R11 ;  /* 0x000000000b0572ca */ /* 0x000fe200000e0000 */
[----:B------:R-:W-:Y:S01]  /*aa50*/  UIADD3 UR22, UP1, UR20, 0x1f0, URZ ;  /* 0x000001f014167890 */ /* 0x000fe2000ff3e03f */
[----:B------:R-:W-:Y:S01]  /*aa60*/  R2UR UR8, R5 ;  /* 0x00000000050872ca */ /* 0x000fe200000e0000 */
[----:B------:R-:W-:Y:S01]  /*aa70*/  VIADD R4, R4, 0x1 ;  /* 0x0000000104047836 */ /* 0x000fe20000000000 */
[----:B------:R-:W-:Y:S01]  /*aa80*/  R2UR UR10, R14 ;  /* 0x000000000e0a72ca */ /* 0x000fe200000e0000 */
[----:B------:R-:W-:Y:S01]  /*aa90*/  UIADD3.X UR23, URZ, UR21, URZ, UP1, !UPT ;  /* 0x000000153f177290 */ /* 0x000fe20008ffe43f */
[----:B------:R-:W-:Y:S01]  /*aaa0*/  R2UR UR12, R2 ;  /* 0x00000000020c72ca */ /* 0x000fe200000e0000 */
[----:B------:R-:W-:Y:S01]  /*aab0*/  UMOV UR6, 0x0 ;  /* 0x0000000000067882 */ /* 0x000fe20000000000 */
[----:B------:R-:W-:Y:S01]  /*aac0*/  R2UR UR18, R22 ;  /* 0x00000000161272ca */ /* 0x000fe200000e0000 */
[----:B------:R-:W-:Y:S01]  /*aad0*/  UMOV UR7, 0x10000000 ;  /* 0x1000000000077882 */ /* 0x000fe20000000000 */
[----:B------:R-:W-:Y:S01]  /*aae0*/  ISETP.GT.AND P3, PT, R15, 0x1, PT ;  /* 0x000000010f00780c */ /* 0x000fe20003f64270 */
[----:B------:R-:W-:Y:S01]  /*aaf0*/  UMOV UR24, 0x30000 ;  /* 0x0003000000187882 */ /* 0x000fe20000000000 */
[----:B------:R-:W-:Y:S01]  /*ab00*/  ISETP.NE.AND P1, PT, R4, 0x5, PT ;  /* 0x000000050400780c */ /* 0x000fe20003f25270 */
[----:B------:R-:W-:Y:S01]  /*ab10*/  UIADD3 UR13, UR5, 0x180, URZ ;  /* 0x00000180050d7890 */ /* 0x000fe2000fffe03f */
[----:B------:R-:W-:Y:S01]  /*ab20*/  VIADD R14, R14, 0x40 ;  /* 0x000000400e0e7836 */ /* 0x000fe20000000000 */
[----:B------:R-:W-:Y:S01]  /*ab30*/  UIADD3.X UR5, URZ, UR21, URZ, UP0, !UPT ;  /* 0x000000153f057290 */ /* 0x000fe200087fe43f */
[----:B------:R-:W-:Y:S01]  /*ab40*/  SEL R12, RZ, 0x1, P1 ;  /* 0x00000001ff0c7807 */ /* 0x000fe20000800000 */
[----:B------:R-:W-:Y:S01]  /*ab50*/  UIADD3 UR14, UR8, 0xa180, URZ ;  /* 0x0000a180080e7890 */ /* 0x000fe2000fffe03f */
[----:B------:R-:W-:-:S02]  /*ab60*/  SEL R4, R4, RZ, P1 ;  /* 0x000000ff04047207 */ /* 0x000fc40000800000 */
[----:B------:R-:W-:Y:S01]  /*ab70*/  UMOV UR8, UR13 ;  /* 0x0000000d00087c82 */ /* 0x000fe20008000000 */
[----:B------:R-:W-:-:S03]  /*ab80*/  LOP3.LUT R3, R3, R12, RZ, 0x3c, !PT ;  /* 0x0000000c03037212 */ /* 0x000fc600078e3cff */
[----:B------:R0:W-:Y:S02]  /*ab90*/  UTMALDG.3D [UR8], [UR4], desc[UR6] ;  /* 0x00000608040075b4 */ /* 0x0001e40008011000 */
[----:B0-----:R-:W-:Y:S01]  /*aba0*/  UMOV UR8, UR14 ;  /* 0x0000000e00087c82 */ /* 0x001fe20008000000 */
[----:B------:R-:W-:Y:S02]  /*abb0*/  UMOV UR11, UR18 ;  /* 0x00000012000b7c82 */ /* 0x000fe40008000000 */
[----:B------:R0:W-:Y:S02]  /*abc0*/  UTMALDG.3D.MULTICAST [UR8], [UR22], UR24, desc[UR6] ;  /* 0x00000608160073b4 */ /* 0x0001e40008011818 */
[----:B0-----:R-:W-:Y:S05]  /*abd0*/  @P3 BRA `(.L_x_302) ;  /* 0xfffffffc00403947 */ /* 0x001fea000383ffff */
.L_x_298:
[----:B------:R-:W-:Y:S05]  /*abe0*/  BSYNC B1 ;  /* 0x0000000000017941 */ /* 0x000fea0003800000 */
.L_x_297:
[----:B------:R-:W2:Y:S01]  /*abf0*/  LDL.64 R12, [R1] ;  /* 0x00000000010c7983 */ /* 0x000ea20000100a00 */
[----:B------:R-:W-:Y:S01]  /*ac00*/  LOP3.LUT P4, RZ, R9, 0xff, RZ, 0xc0, !PT ;  /* 0x000000ff09ff7812 */ /* 0x000fe2000788c0ff */
[----:B------:R-:W-:Y:S01]  /*ac10*/  VIADD R8, R8, UR40 ;  /* 0x0000002808087c36 */ /* 0x000fe20008000000 */
[----:B------:R-:W-:Y:S01]  /*ac20*/  ULDC.64 UR4, c[0x0][0x650] ;  /* 0x0001940000047ab9 */ /* 0x000fe20000000a00 */
[----:B------:R-:W-:Y:S01]  /*ac30*/  IMAD.U32 R5, RZ, RZ, UR40 ;  /* 0x00000028ff057e24 */ /* 0x000fe2000f8e00ff */
[----:B------:R-:W-:Y:S01]  /*ac40*/  UISETP.GE.U32.AND UP0, UPT, UR40, 0x5, UPT ;  /* 0x000000052800788c */ /* 0x000fe2000bf06070 */
[----:B------:R-:W-:Y:S01]  /*ac50*/  BSSY B1, `(.L_x_303) ;  /* 0x0000070000017945 */ /* 0x000fe20003800000 */
[----:B------:R-:W-:Y:S01]  /*ac60*/  ISETP.GT.U32.AND P1, PT, R8, 0x4, PT ;  /* 0x000000040800780c */ /* 0x000fe20003f24070 */
[----:B------:R-:W-:Y:S01]  /*ac70*/  IMAD.MOV.U32 R19, RZ, RZ, -0x1 ;  /* 0xffffffffff137424 */ /* 0x000fe200078e00ff */
[----:B------:R-:W-:Y:S01]  /*ac80*/  PRMT R9, RZ, 0x7610, R9 ;  /* 0x00007610ff097816 */ /* 0x000fe20000000009 */
[----:B------:R-:W-:Y:S01]  /*ac90*/  IMAD.MOV.U32 R22, RZ, RZ, -0x1 ;  /* 0xffffffffff167424 */ /* 0x000fe200078e00ff */
[----:B------:R-:W-:-:S02]  /*aca0*/  ISETP.LT.U32.AND P1, PT, R5, 0x5, P1 ;  /* 0x000000050500780c */ /* 0x000fc40000f21070 */
[----:B------:R-:W-:Y:S01]  /*acb0*/  PLOP3.LUT P3, PT, PT, PT, UP0, 0x80, 0x0 ;  /* 0x000000000000781c */ /* 0x000fe20003f6f008 */
[----:B------:R-:W0:Y:S01]  /*acc0*/  @P4 S2R R3, SR_CgaCtaId ;  /* 0x0000000000034919 */ /* 0x000e220000008800 */
[----:B------:R-:W-:-:S04]  /*acd0*/  @P4 MOV R2, 0x400 ;  /* 0x0000040000024802 */ /* 0x000fc80000000f00 */
[----:B0-----:R-:W-:Y:S01]  /*ace0*/  @P4 LEA R4, R3, R2, 0x18 ;  /* 0x0000000203044211 */ /* 0x001fe200078ec0ff */
[----:B------:R-:W-:-:S03]  /*acf0*/  IMAD.WIDE.U32 R2, R8, -0x33333333, RZ ;  /* 0xcccccccd08027825 */ /* 0x000fc600078e00ff */
[----:B------:R0:W-:Y:S01]  /*ad00*/  @P4 SYNCS.ARRIVE.TRANS64.A1T0 RZ, [R4+URZ+0x88], RZ ;  /* 0x000088ff04ff49a7 */ /* 0x0001e2000810003f */
[----:B------:R-:W-:Y:S01]  /*ad10*/  IMAD.MOV.U32 R2, RZ, RZ, -0x1 ;  /* 0xffffffffff027424 */ /* 0x000fe200078e00ff */
[----:B------:R-:W-:Y:S02]  /*ad20*/  SHF.R.U32.HI R5, RZ, 0x2, R3 ;  /* 0x00000002ff057819 */ /* 0x000fe40000011603 */
[----:B------:R-:W-:-:S03]  /*ad30*/  SEL R3, RZ, 0x1, !P1 ;  /* 0x00000001ff037807 */ /* 0x000fc60004800000 */
[----:B------:R-:W-:Y:S01]  /*ad40*/  IMAD R8, R5, -0x5, R8 ;  /* 0xfffffffb05087824 */ /* 0x000fe200078e0208 */
[----:B------:R-:W-:Y:S02]  /*ad50*/  LOP3.LUT R0, R0, R3, RZ, 0x3c, !PT ;  /* 0x0000000300007212 */ /* 0x000fe400078e3cff */
[----:B------:R-:W-:Y:S02]  /*ad60*/  PRMT R3, RZ, 0x7610, R3 ;  /* 0x00007610ff037816 */ /* 0x000fe40000000003 */
[----:B------:R-:W-:Y:S02]  /*ad70*/  @P3 LOP3.LUT R0, R0, 0x1, R5, 0x78, !PT ;  /* 0x0000000100003812 */ /* 0x000fe400078e7805 */
[----:B--2---:R-:W-:-:S04]  /*ad80*/  IADD3 R18, P4, R18, R12, RZ ;  /* 0x0000000c12127210 */ /* 0x004fc80007f9e0ff */
[----:B------:R-:W-:Y:S01]  /*ad90*/  ISETP.GE.U32.AND P1, PT, R18, UR4, PT ;  /* 0x0000000412007c0c */ /* 0x000fe2000bf26070 */
[----:B------:R-:W-:-:S05]  /*ada0*/  IMAD.X R17, R17, 0x1, R23, P4 ;  /* 0x0000000111117824 */ /* 0x000fca00020e0617 */
[----:B------:R-:W-:-:S13]  /*adb0*/  ISETP.GE.U32.AND.EX P1, PT, R17, UR5, PT, P1 ;  /* 0x0000000511007c0c */ /* 0x000fda000bf26110 */
[----:B0-----:R-:W-:Y:S05]  /*adc0*/  @P1 BRA `(.L_x_304) ;  /* 0x0000000400601947 */ /* 0x001fea0003800000 */
[----:B------:R-:W0:Y:S01]  /*add0*/  S2R R12, SR_CTAID.X ;  /* 0x00000000000c7919 */ /* 0x000e220000002500 */
[----:B------:R-:W-:Y:S01]  /*ade0*/  ULDC.64 UR4, c[0x0][0x628] ;  /* 0x00018a0000047ab9 */ /* 0x000fe20000000a00 */
[----:B------:R-:W-:Y:S01]  /*adf0*/  ULDC UR7, c[0x0][0x630] ;  /* 0x00018c0000077ab9 */ /* 0x000fe20000000800 */
[----:B------:R-:W-:Y:S01]  /*ae00*/  ISETP.NE.U32.AND P1, PT, RZ, UR4, PT ;  /* 0x00000004ff007c0c */ /* 0x000fe2000bf25070 */
[----:B------:R-:W1:Y:S01]  /*ae10*/  S2R R13, SR_CTAID.Y ;  /* 0x00000000000d7919 */ /* 0x000e620000002600 */
[----:B------:R-:W-:Y:S01]  /*ae20*/  ULDC UR8, c[0x0][0x150] ;  /* 0x0000540000087ab9 */ /* 0x000fe20000000800 */
[----:B------:R-:W-:Y:S01]  /*ae30*/  IMAD.MOV.U32 R2, RZ, RZ, R18 ;  /* 0x000000ffff027224 */ /* 0x000fe200078e0012 */
[----:B------:R-:W-:Y:S01]  /*ae40*/  ISETP.NE.AND.EX P1, PT, RZ, UR5, PT, P1 ;  /* 0x00000005ff007c0c */ /* 0x000fe2000bf25310 */
[----:B------:R-:W-:Y:S01]  /*ae50*/  IMAD.MOV.U32 R3, RZ, RZ, R17 ;  /* 0x000000ffff037224 */ /* 0x000fe200078e0011 */
[----:B0-----:R-:W-:-:S11]  /*ae60*/  I2FP.F32.U32 R14, R12 ;  /* 0x0000000c000e7245 */ /* 0x001fd60000201000 */
[----:B------:R-:W-:Y:S05]  /*ae70*/  @!P1 BRA `(.L_x_305) ;  /* 0x0000000000289947 */ /* 0x000fea0003800000 */
[----:B------:R-:W-:Y:S02]  /*ae80*/  ULDC UR6, c[0x0][0x634] ;  /* 0x00018d0000067ab9 */ /* 0x000fe40000000800 */
[----:B------:R-:W-:-:S05]  /*ae90*/  IADD3 R3, P1, R18, UR6, RZ ;  /* 0x0000000612037c10 */ /* 0x000fca000ff3e0ff */
[----:B------:R-:W-:-:S04]  /*aea0*/  IMAD.X R11, RZ, RZ, R17, P1 ;  /* 0x000000ffff0b7224 */ /* 0x000fc800008e0611 */
[----:B------:R-:W-:-:S04]  /*aeb0*/  IMAD.WIDE.U32 R4, R11, UR4, RZ ;  /* 0x000000040b047c25 */ /* 0x000fc8000f8e00ff */
[----:B------:R-:W-:-:S04]  /*aec0*/  IMAD.WIDE.U32 R4, P1, R3, UR5, R4 ;  /* 0x0000000503047c25 */ /* 0x000fc8000f820004 */
[----:B------:R-:W-:-:S04]  /*aed0*/  IMAD.WIDE.U32 R2, R3, UR4, RZ ;  /* 0x0000000403027c25 */ /* 0x000fc8000f8e00ff */
[----:B------:R-:W-:Y:S01]  /*aee0*/  IMAD.MOV.U32 R2, RZ, RZ, R5 ;  /* 0x000000ffff027224 */ /* 0x000fe200078e0005 */
[----:B------:R-:W-:Y:S01]  /*aef0*/  IADD3 RZ, P3, R3, R4, RZ ;  /* 0x0000000403ff7210 */ /* 0x000fe20007f7e0ff */
[----:B------:R-:W-:-:S04]  /*af00*/  IMAD.X R3, RZ, RZ, RZ, P1 ;  /* 0x000000ffff037224 */ /* 0x000fc800008e06ff */
[----:B------:R-:W-:-:S08]  /*af10*/  IMAD.WIDE.U32.X R2, R11, UR5, R2, P3 ;  /* 0x000000050b027c25 */ /* 0x000fd000098e0402 */
.L_x_305:
[----:B------:R-:W0:Y:S01]  /*af20*/  LDC R21, c[0x0][0x65c] ;  /* 0x00019700ff157b82 */ /* 0x000e220000000800 */
[--C-:B------:R-:W-:Y:S01]  /*af30*/  SHF.R.U64 R11, R2, UR7, R3.reuse ;  /* 0x00000007020b7c19 */ /* 0x100fe20008001203 */
[----:B------:R-:W-:Y:S01]  /*af40*/  FMUL R14, R14, UR8 ;  /* 0x000000080e0e7c20 */ /* 0x000fe20008400000 */
[----:B------:R-:W-:Y:S01]  /*af50*/  SHF.R.U32.HI R2, RZ, UR7, R3 ;  /* 0x00000007ff027c19 */ /* 0x000fe20008011603 */
[----:B------:R-:W-:Y:S01]  /*af60*/  ULDC UR6, c[0x0][0x154] ;  /* 0x0000550000067ab9 */ /* 0x000fe20000000800 */
[----:B------:R-:W-:Y:S01]  /*af70*/  IADD3 R15, P1, RZ, -R11, RZ ;  /* 0x8000000bff0f7210 */ /* 0x000fe20007f3e0ff */
[----:B------:R-:W-:Y:S01]  /*af80*/  ULDC.64 UR4, c[0x0][0x620] ;  /* 0x0001880000047ab9 */ /* 0x000fe20000000a00 */
[----:B-1----:R-:W-:Y:S01]  /*af90*/  I2FP.F32.U32 R3, R13 ;  /* 0x0000000d00037245 */ /* 0x002fe20000201000 */
[----:B------:R-:W1:Y:S01]  /*afa0*/  LDC R19, c[0x0][0x144] ;  /* 0x00005100ff137b82 */ /* 0x000e620000000800 */
[----:B------:R-:W2:Y:S01]  /*afb0*/  F2I.U32.TRUNC.NTZ R14, R14 ;  /* 0x0000000e000e7305 */ /* 0x000ea2000020f000 */
[----:B------:R-:W-:-:S02]  /*afc0*/  IMAD.X R2, RZ, RZ, ~R2, P1 ;  /* 0x000000ffff027224 */ /* 0x000fc400008e0e02 */
[----:B------:R-:W-:Y:S01]  /*afd0*/  FMUL R4, R3, UR6 ;  /* 0x0000000603047c20 */ /* 0x000fe20008400000 */
[----:B------:R-:W-:Y:S01]  /*afe0*/  IMAD.MOV.U32 R3, RZ, RZ, R17 ;  /* 0x000000ffff037224 */ /* 0x000fe200078e0011 */
[----:B------:R-:W-:Y:S01]  /*aff0*/  ULDC.64 UR6, c[0x0][0x640] ;  /* 0x0001900000067ab9 */ /* 0x000fe20000000a00 */
[----:B------:R-:W-:Y:S01]  /*b000*/  IMAD R2, R2, UR4, RZ ;  /* 0x0000000402027c24 */ /* 0x000fe2000f8e02ff */
[----:B------:R-:W3:Y:S01]  /*b010*/  LDC R20, c[0x0][0x148] ;  /* 0x00005200ff147b82 */ /* 0x000ee20000000800 */
[----:B------:R-:W-:Y:S01]  /*b020*/  ISETP.NE.U32.AND P1, PT, RZ, UR6, PT ;  /* 0x00000006ff007c0c */ /* 0x000fe2000bf25070 */
[----:B------:R-:W4:Y:S01]  /*b030*/  F2I.U32.TRUNC.NTZ R4, R4 ;  /* 0x0000000400047305 */ /* 0x000f22000020f000 */
[----:B------:R-:W-:Y:S02]  /*b040*/  IMAD R5, R15, UR5, R2 ;  /* 0x000000050f057c24 */ /* 0x000fe4000f8e0202 */
[----:B------:R-:W-:Y:S01]  /*b050*/  IMAD.MOV.U32 R2, RZ, RZ, R18 ;  /* 0x000000ffff027224 */ /* 0x000fe200078e0012 */
[----:B------:R-:W-:-:S02]  /*b060*/  ISETP.NE.AND.EX P1, PT, RZ, UR7, PT, P1 ;  /* 0x00000007ff007c0c */ /* 0x000fc4000bf25310 */
[----:B0-----:R-:W-:Y:S01]  /*b070*/  ISETP.NE.AND P4, PT, R21, 0x1, PT ;  /* 0x000000011500780c */ /* 0x001fe20003f85270 */
[----:B------:R-:W-:Y:S01]  /*b080*/  IMAD.WIDE.U32 R2, R15, UR4, R2 ;  /* 0x000000040f027c25 */ /* 0x000fe2000f8e0002 */
[----:B------:R-:W-:-:S03]  /*b090*/  ULDC UR4, c[0x0][0x618] ;  /* 0x0001860000047ab9 */ /* 0x000fc60000000800 */
[----:B--2---:R-:W-:Y:S02]  /*b0a0*/  IMAD.MOV R14, RZ, RZ, -R14 ;  /* 0x000000ffff0e7224 */ /* 0x004fe400078e0a0e */
[----:B------:R-:W-:Y:S02]  /*b0b0*/  IMAD.IADD R3, R3, 0x1, R5 ;  /* 0x0000000103037824 */ /* 0x000fe400078e0205 */
[----:B-1----:R-:W-:-:S03]  /*b0c0*/  IMAD R12, R19, R14, R12 ;  /* 0x0000000e130c7224 */ /* 0x002fc600078e020c */
[--C-:B------:R-:W-:Y:S01]  /*b0d0*/  SHF.R.U64 R14, R2, UR4, R3.reuse ;  /* 0x00000004020e7c19 */ /* 0x100fe20008001203 */
[----:B----4-:R-:W-:Y:S01]  /*b0e0*/  IMAD.MOV R2, RZ, RZ, -R4 ;  /* 0x000000ffff027224 */ /* 0x010fe200078e0a04 */
[----:B------:R-:W-:Y:S01]  /*b0f0*/  SHF.R.U32.HI R3, RZ, UR4, R3 ;  /* 0x00000004ff037c19 */ /* 0x000fe20008011603 */
[----:B------:R-:W-:Y:S02]  /*b100*/  ULDC UR4, c[0x0][0x608] ;  /* 0x0001820000047ab9 */ /* 0x000fe40000000800 */
[----:B---3--:R-:W-:Y:S01]  /*b110*/  @P4 IMAD R12, R20, R2, R13 ;  /* 0x00000002140c4224 */ /* 0x008fe200078e020d */
[--C-:B------:R-:W-:Y:S02]  /*b120*/  SHF.R.U64 R19, R14, UR4, R3.reuse ;  /* 0x000000040e137c19 */ /* 0x100fe40008001203 */
[----:B------:R-:W-:Y:S01]  /*b130*/  SHF.R.U32.HI R2, RZ, UR4, R3 ;  /* 0x00000004ff027c19 */ /* 0x000fe20008011603 */
[----:B------:R-:W-:-:S03]  /*b140*/  ULDC UR4, c[0x0][0x658] ;  /* 0x0001960000047ab9 */ /* 0x000fc60000000800 */
[--C-:B------:R-:W-:Y:S02]  /*b150*/  SHF.R.U64 R13, R19, UR4, R2.reuse ;  /* 0x00000004130d7c19 */ /* 0x100fe40008001202 */
[----:B------:R-:W-:-:S03]  /*b160*/  SHF.R.U32.HI R2, RZ, UR4, R2 ;  /* 0x00000004ff027c19 */ /* 0x000fc60008011602 */
[----:B------:R-:W-:Y:S02]  /*b170*/  IMAD.MOV.U32 R4, RZ, RZ, R13 ;  /* 0x000000ffff047224 */ /* 0x000fe400078e000d */
[----:B------:R-:W-:Y:S01]  /*b180*/  IMAD.MOV.U32 R3, RZ, RZ, R2 ;  /* 0x000000ffff037224 */ /* 0x000fe200078e0002 */
[----:B------:R-:W-:Y:S06]  /*b190*/  @!P1 BRA `(.L_x_306) ;  /* 0x00000000002c9947 */ /* 0x000fec0003800000 */
        /* <DEDUP_REMOVED lines=9> */
[----:B------:R-:W-:-:S04]  /*b230*/  IMAD.WIDE.U32.X R2, R15, UR7, R2, P3 ;  /* 0x000000070f027c25 */ /* 0x000fc800098e0402 */
[----:B------:R-:W-:-:S07]  /*b240*/  IMAD.MOV.U32 R4, RZ, RZ, R2 ;  /* 0x000000ffff047224 */ /* 0x000fce00078e0002 */
.L_x_306:
[----:B------:R-:W-:Y:S01]  /*b250*/  ULDC UR4, c[0x0][0x648] ;  /* 0x0001920000047ab9 */ /* 0x000fe20000000800 */
[----:B------:R-:W-:Y:S01]  /*b260*/  LOP3.LUT R2, R19, UR16, RZ, 0xc0, !PT ;  /* 0x0000001013027c12 */ /* 0x000fe2000f8ec0ff */
[----:B------:R-:W-:Y:S01]  /*b270*/  ULDC UR5, c[0x0][0x610] ;  /* 0x0001840000057ab9 */ /* 0x000fe20000000800 */
[----:B------:R-:W-:Y:S01]  /*b280*/  SHF.R.U64 R3, R4, UR4, R3 ;  /* 0x0000000404037c19 */ /* 0x000fe20008001203 */
[----:B------:R-:W-:Y:S01]  /*b290*/  ULDC UR4, c[0x0][0x638] ;  /* 0x00018e0000047ab9 */ /* 0x000fe20000000800 */
[----:B------:R-:W-:-:S03]  /*b2a0*/  LOP3.LUT R14, R14, UR15, RZ, 0xc0, !PT ;  /* 0x0000000f0e0e7c12 */ /* 0x000fc6000f8ec0ff */
[----:B------:R-:W-:Y:S02]  /*b2b0*/  IMAD.MOV R4, RZ, RZ, -R3 ;  /* 0x000000ffff047224 */ /* 0x000fe400078e0a03 */
[----:B------:R-:W-:Y:S02]  /*b2c0*/  IMAD R3, R3, UR17, R2 ;  /* 0x0000001103037c24 */ /* 0x000fe4000f8e0202 */
[----:B------:R-:W-:Y:S01]  /*b2d0*/  IMAD R13, R4, UR4, R13 ;  /* 0x00000004040d7c24 */ /* 0x000fe2000f8e020d */
[----:B------:R-:W-:Y:S01]  /*b2e0*/  ULDC UR4, c[0x0][0x600] ;  /* 0x0001800000047ab9 */ /* 0x000fe20000000800 */
[----:B------:R-:W-:Y:S02]  /*b2f0*/  IMAD R12, R3, UR5, R12 ;  /* 0x00000005030c7c24 */ /* 0x000fe4000f8e020c */
[----:B------:R-:W-:Y:S02]  /*b300*/  IMAD R13, R13, UR4, R14 ;  /* 0x000000040d0d7c24 */ /* 0x000fe4000f8e020e */
[----:B------:R-:W-:-:S02]  /*b310*/  IMAD.MOV.U32 R3, RZ, RZ, 0x1 ;  /* 0x00000001ff037424 */ /* 0x000fc400078e00ff */
[----:B------:R-:W-:Y:S01]  /*b320*/  IMAD.MOV.U32 R2, RZ, RZ, R11 ;  /* 0x000000ffff027224 */ /* 0x000fe200078e000b */
[----:B------:R-:W-:Y:S02]  /*b330*/  SEL R22, R13, R12, !P4 ;  /* 0x0000000c0d167207 */ /* 0x000fe40006000000 */
[----:B------:R-:W-:-:S07]  /*b340*/  SEL R19, R12, R13, !P4 ;  /* 0x0000000d0c137207 */ /* 0x000fce0006000000 */
.L_x_304:
[----:B------:R-:W-:Y:S05]  /*b350*/  BSYNC B1 ;  /* 0x0000000000017941 */ /* 0x000fea0003800000 */
.L_x_303:
[----:B------:R-:W-:-:S13]  /*b360*/  LOP3.LUT P1, RZ, R3, 0xff, RZ, 0xc0, !PT ;  /* 0x000000ff03ff7812 */ /* 0x000fda000782c0ff */
[----:B------:R-:W-:Y:S05]  /*b370*/  @P1 BRA `(.L_x_307) ;  /* 0xfffffff400241947 */ /* 0x000fea000383ffff */
[----:B------:R-:W-:Y:S05]  /*b380*/  BSYNC B0 ;  /* 0x0000000000007941 */ /* 0x000fea0003800000 */
.L_x_295:
[----:B------:R-:W-:-:S03]  /*b390*/  UMOV UR4, 0xffffffff ;  /* 0xffffffff00047882 */ /* 0x000fc60000000000 */
[----:B------:R-:W-:Y:S05]  /*b3a0*/  BRA.DIV UR4, `(.L_x_308) ;  /* 0x0000000604647947 */ /* 0x000fea000b800000 */
[----:B------:R-:W-:-:S13]  /*b3b0*/  ELECT P6, URZ, PT ;  /* 0x00000000003f782f */ /* 0x000fda00038c0000 */
.L_x_325:
[----:B------:R-:W-:Y:S04]  /*b3c0*/  BSSY B0, `(.L_x_309) ;  /* 0x0000034000007945 */ /* 0x000fe80003800000 */
[----:B------:R-:W-:Y:S05]  /*b3d0*/  @!P6 BRA `(.L_x_310) ;  /* 0x0000000000c8e947 */ /* 0x000fea0003800000 */
[----:B------:R-:W-:-:S04]  /*b3e0*/  LOP3.LUT R16, R16, 0x2, RZ, 0xfc, !PT ;  /* 0x0000000210107812 */ /* 0x000fc800078efcff */
[----:B------:R-:W-:-:S13]  /*b3f0*/  ISETP.NE.AND P0, PT, R16, 0x3, PT ;  /* 0x000000031000780c */ /* 0x000fda0003f05270 */
[----:B------:R-:W-:Y:S05]  /*b400*/  @!P0 BRA `(.L_x_311) ;  /* 0x0000000000048947 */ /* 0x000fea0003800000 */
[----:B------:R-:W-:Y:S01]  /*b410*/  BPT.TRAP 0x1 ;  /* 0x000000040000795c */ /* 0x000fe20000300000 */
.L_x_311:
[----:B------:R-:W0:Y:S01]  /*b420*/  S2R R3, SR_CgaCtaId ;  /* 0x0000000000037919 */ /* 0x000e220000008800 */
[----:B------:R-:W-:-:S04]  /*b430*/  MOV R2, 0x400 ;  /* 0x0000040000027802 */ /* 0x000fc80000000f00 */
[----:B0-----:R-:W-:Y:S02]  /*b440*/  LEA R3, R3, R2, 0x18 ;  /* 0x0000000203037211 */ /* 0x001fe400078ec0ff */
[----:B------:R-:W-:-:S03]  /*b450*/  SHF.L.U32 R2, R0, 0x1f, RZ ;  /* 0x0000001f00027819 */ /* 0x000fc600000006ff */
[----:B------:R-:W-:-:S04]  /*b460*/  VIADD R3, R3, 0x28 ;  /* 0x0000002803037836 */ /* 0x000fc80000000000 */
[C---:B------:R-:W-:Y:S02]  /*b470*/  IMAD R7, R8.reuse, 0x8, R3 ;  /* 0x0000000808077824 */ /* 0x040fe400078e0203 */
[----:B------:R-:W-:Y:S02]  /*b480*/  VIADD R8, R8, 0x1 ;  /* 0x0000000108087836 */ /* 0x000fe40000000000 */
[----:B------:R-:W0:Y:S03]  /*b490*/  SYNCS.PHASECHK.TRANS64.TRYWAIT P0, [R7+URZ], R2 ;  /* 0x00000002070075a7 */ /* 0x000e26000800017f */
[----:B------:R-:W-:-:S04]  /*b4a0*/  ISETP.NE.AND P1, PT, R8, 0x5, PT ;  /* 0x000000050800780c */ /* 0x000fc80003f25270 */
[----:B------:R-:W-:Y:S02]  /*b4b0*/  SEL R5, RZ, 0x1, P1 ;  /* 0x00000001ff057807 */ /* 0x000fe40000800000 */
[----:B------:R-:W-:Y:S02]  /*b4c0*/  SEL R8, R8, RZ, P1 ;  /* 0x000000ff08087207 */ /* 0x000fe40000800000 */
[----:B------:R-:W-:-:S03]  /*b4d0*/  LOP3.LUT R5, R0, R5, RZ, 0x3c, !PT ;  /* 0x0000000500057212 */ /* 0x000fc600078e3cff */
[----:B------:R-:W-:Y:S01]  /*b4e0*/  IMAD R9, R8, 0x8, R3 ;  /* 0x0000000808097824 */ /* 0x000fe200078e0203 */
[----:B------:R-:W-:Y:S01]  /*b4f0*/  SHF.L.U32 R4, R5, 0x1f, RZ ;  /* 0x0000001f05047819 */ /* 0x000fe200000006ff */
[----:B0-----:R-:W-:Y:S06]  /*b500*/  @!P0 BRA `(.L_x_312) ;  /* 0x00000004002c8947 */ /* 0x001fec0003800000 */
.L_x_326:
[----:B------:R-:W1:Y:S01]  /*b510*/  SYNCS.PHASECHK.TRANS64.TRYWAIT P0, [R9+URZ], R4 ;  /* 0x00000004090075a7 */ /* 0x000e62000800017f */
[----:B------:R-:W-:-:S05]  /*b520*/  VIADD R0, R8, 0x1 ;  /* 0x0000000108007836 */ /* 0x000fca0000000000 */
[----:B------:R-:W-:-:S04]  /*b530*/  ISETP.NE.AND P1, PT, R0, 0x5, PT ;  /* 0x000000050000780c */ /* 0x000fc80003f25270 */
[----:B0-----:R-:W-:Y:S02]  /*b540*/  SEL R2, RZ, 0x1, P1 ;  /* 0x00000001ff027807 */ /* 0x001fe40000800000 */
[----:B------:R-:W-:Y:S02]  /*b550*/  SEL R0, R0, RZ, P1 ;  /* 0x000000ff00007207 */ /* 0x000fe40000800000 */
[----:B------:R-:W-:-:S03]  /*b560*/  LOP3.LUT R7, R5, R2, RZ, 0x3c, !PT ;  /* 0x0000000205077212 */ /* 0x000fc600078e3cff */
[----:B------:R-:W-:Y:S01]  /*b570*/  IMAD R6, R0, 0x8, R3 ;  /* 0x0000000800067824 */ /* 0x000fe200078e0203 */
[----:B------:R-:W-:Y:S01]  /*b580*/  SHF.L.U32 R5, R7, 0x1f, RZ ;  /* 0x0000001f07057819 */ /* 0x000fe200000006ff */
[----:B-1----:R-:W-:Y:S06]  /*b590*/  @!P0 BRA `(.L_x_313) ;  /* 0x00000004001c8947 */ /* 0x002fec0003800000 */
.L_x_327:
[----:B------:R-:W1:Y:S01]  /*b5a0*/  SYNCS.PHASECHK.TRANS64.TRYWAIT P0, [R6+URZ], R5 ;  /* 0x00000005060075a7 */ /* 0x000e62000800017f */
[----:B------:R-:W-:-:S05]  /*b5b0*/  VIADD R0, R0, 0x1 ;  /* 0x0000000100007836 */ /* 0x000fca0000000000 */
[----:B------:R-:W-:-:S04]  /*b5c0*/  ISETP.NE.AND P1, PT, R0, 0x5, PT ;  /* 0x000000050000780c */ /* 0x000fc80003f25270 */
[----:B------:R-:W-:Y:S02]  /*b5d0*/  SEL R2, RZ, 0x1, P1 ;  /* 0x00000001ff027807 */ /* 0x000fe40000800000 */
[----:B------:R-:W-:Y:S02]  /*b5e0*/  SEL R0, R0, RZ, P1 ;  /* 0x000000ff00007207 */ /* 0x000fe40000800000 */
[----:B------:R-:W-:-:S03]  /*b5f0*/  LOP3.LUT R7, R7, R2, RZ, 0x3c, !PT ;  /* 0x0000000207077212 */ /* 0x000fc600078e3cff */
[----:B0-----:R-:W-:Y:S01]  /*b600*/  IMAD R9, R0, 0x8, R3 ;  /* 0x0000000800097824 */ /* 0x001fe200078e0203 */
[----:B------:R-:W-:Y:S01]  /*b610*/  SHF.L.U32 R4, R7, 0x1f, RZ ;  /* 0x0000001f07047819 */ /* 0x000fe200000006ff */
[----:B-1----:R-:W-:Y:S06]  /*b620*/  @!P0 BRA `(.L_x_314) ;  /* 0x00000004000c8947 */ /* 0x002fec0003800000 */
.L_x_328:
[----:B------:R-:W1:Y:S01]  /*b630*/  SYNCS.PHASECHK.TRANS64.TRYWAIT P0, [R9+URZ], R4 ;  /* 0x00000004090075a7 */ /* 0x000e62000800017f */
[----:B------:R-:W-:-:S05]  /*b640*/  VIADD R0, R0, 0x1 ;  /* 0x0000000100007836 */ /* 0x000fca0000000000 */
[----:B------:R-:W-:-:S04]  /*b650*/  ISETP.NE.AND P1, PT, R0, 0x5, PT ;  /* 0x000000050000780c */ /* 0x000fc80003f25270 */
[----:B------:R-:W-:Y:S02]  /*b660*/  SEL R2, RZ, 0x1, P1 ;  /* 0x00000001ff027807 */ /* 0x000fe40000800000 */
[----:B------:R-:W-:Y:S02]  /*b670*/  SEL R0, R0, RZ, P1 ;  /* 0x000000ff00007207 */ /* 0x000fe40000800000 */
[----:B------:R-:W-:Y:S01]  /*b680*/  LOP3.LUT R2, R7, R2, RZ, 0x3c, !PT ;  /* 0x0000000207027212 */ /* 0x000fe200078e3cff */
[----:B-1----:R-:W-:Y:S06]  /*b690*/  @!P0 BRA `(.L_x_315) ;  /* 0x0000000400048947 */ /* 0x002fec0003800000 */
.L_x_329:
[----:B------:R-:W-:Y:S01]  /*b6a0*/  IMAD R3, R0, 0x8, R3 ;  /* 0x0000000800037824 */ /* 0x000fe200078e0203 */
[----:B------:R-:W-:-:S07]  /*b6b0*/  SHF.L.U32 R0, R2, 0x1f, RZ ;  /* 0x0000001f02007819 */ /* 0x000fce00000006ff */
.L_x_316:
[----:B--2---:R2:W3:Y:S02]  /*b6c0*/  SYNCS.PHASECHK.TRANS64.TRYWAIT P0, [R3+URZ], R0 ;  /* 0x00000000030075a7 */ /* 0x0044e4000800017f */
[----:B---3--:R-:W-:Y:S05]  /*b6d0*/  @!P0 NANOSLEEP.SYNCS 0x989680 ;  /* 0x009896800000895d */ /* 0x008fea0003900000 */
[----:B------:R-:W3:Y:S02]  /*b6e0*/  @!P0 SYNCS.PHASECHK.TRANS64 P0, [R3+URZ], R0 ;  /* 0x00000000030085a7 */ /* 0x000ee4000800007f */
[----:B---3--:R-:W-:Y:S05]  /*b6f0*/  @!P0 BRA `(.L_x_316) ;  /* 0xfffffffc00f08947 */ /* 0x008fea000383ffff */
.L_x_310:
[----:B------:R-:W-:Y:S05]  /*b700*/  BSYNC B0 ;  /* 0x0000000000007941 */ /* 0x000fea0003800000 */
.L_x_309:
[----:B------:R-:W-:Y:S05]  /*b710*/  EXIT ;  /* 0x000000000000794d */ /* 0x000fea0003800000 */
.L_x_19:
[----:B-1----:R1:W2:Y:S02]  /*b720*/  SYNCS.PHASECHK.TRANS64.TRYWAIT P0, [R161+URZ], R0 ;  /* 0x00000000a10075a7 */ /* 0x0022a4000800017f */
[----:B--2---:R-:W-:Y:S05]  /*b730*/  @!P0 NANOSLEEP.SYNCS 0x989680 ;  /* 0x009896800000895d */ /* 0x004fea0003900000 */
[----:B------:R-:W2:Y:S02]  /*b740*/  @!P0 SYNCS.PHASECHK.TRANS64 P0, [R161+URZ], R0 ;  /* 0x00000000a10085a7 */ /* 0x000ea4000800007f */
[----:B--2---:R-:W-:Y:S05]  /*b750*/  @!P0 BRA `(.L_x_19) ;  /* 0xfffffffc00f08947 */ /* 0x004fea000383ffff */
[----:B------:R-:W-:Y:S05]  /*b760*/  BRA `(.L_x_317) ;  /* 0xffffff5c00e47947 */ /* 0x000fea000383ffff */
.L_x_24:
[----:B--2---:R2:W3:Y:S02]  /*b770*/  SYNCS.PHASECHK.TRANS64.TRYWAIT P1, [R3+URZ], R0 ;  /* 0x00000000030075a7 */ /* 0x0044e4000802017f */
[----:B---3--:R-:W-:Y:S05]  /*b780*/  @!P1 NANOSLEEP.SYNCS 0x989680 ;  /* 0x009896800000995d */ /* 0x008fea0003900000 */
[----:B------:R-:W3:Y:S02]  /*b790*/  @!P1 SYNCS.PHASECHK.TRANS64 P1, [R3+URZ], R0 ;  /* 0x00000000030095a7 */ /* 0x000ee4000802007f */
[----:B---3--:R-:W-:Y:S05]  /*b7a0*/  @!P1 BRA `(.L_x_24) ;  /* 0xfffffffc00f09947 */ /* 0x008fea000383ffff */
[----:B------:R-:W-:Y:S05]  /*b7b0*/  BRA `(.L_x_23) ;  /* 0xffffff6000507947 */ /* 0x000fea000383ffff */
.L_x_29:
[----:B--2---:R-:W-:-:S04]  /*b7c0*/  IMAD.U32 R5, RZ, RZ, UR4 ;  /* 0x00000004ff057e24 */ /* 0x004fc8000f8e00ff */
[----:B------:R2:W3:Y:S03]  /*b7d0*/  SYNCS.PHASECHK.TRANS64.TRYWAIT P1, [R5+URZ], R4 ;  /* 0x00000004050075a7 */ /* 0x0004e6000802017f */
[----:B---3--:R-:W-:Y:S05]  /*b7e0*/  @!P1 NANOSLEEP.SYNCS 0x989680 ;  /* 0x009896800000995d */ /* 0x008fea0003900000 */
[----:B------:R-:W3:Y:S02]  /*b7f0*/  @!P1 SYNCS.PHASECHK.TRANS64 P1, [R5+URZ], R4 ;  /* 0x00000004050095a7 */ /* 0x000ee4000802007f */
[----:B---3--:R-:W-:Y:S05]  /*b800*/  @!P1 BRA `(.L_x_29) ;  /* 0xfffffffc00ec9947 */ /* 0x008fea000383ffff */
[----:B------:R-:W-:Y:S05]  /*b810*/  BRA `(.L_x_28) ;  /* 0xffffff64002c7947 */ /* 0x000fea000383ffff */
.L_x_35:
[----:B-1----:R1:W2:Y:S02]  /*b820*/  SYNCS.PHASECHK.TRANS64.TRYWAIT P0, [R161+URZ+0x10], R0 ;  /* 0x00001000a10075a7 */ /* 0x0022a4000800017f */
[----:B--2---:R-:W-:Y:S05]  /*b830*/  @!P0 NANOSLEEP.SYNCS 0x989680 ;  /* 0x009896800000895d */ /* 0x004fea0003900000 */
[----:B------:R-:W2:Y:S02]  /*b840*/  @!P0 SYNCS.PHASECHK.TRANS64 P0, [R161+URZ+0x10], R0 ;  /* 0x00001000a10085a7 */ /* 0x000ea4000800007f */
[----:B--2---:R-:W-:Y:S05]  /*b850*/  @!P0 BRA `(.L_x_35) ;  /* 0xfffffffc00f08947 */ /* 0x004fea000383ffff */
[----:B------:R-:W-:Y:S05]  /*b860*/  BRA `(.L_x_318) ;  /* 0xffffff6800847947 */ /* 0x000fea000383ffff */
.L_x_296:
[----:B------:R-:W-:Y:S01]  /*b870*/  BSSY B1, `(.L_x_319) ;  /* 0x0000006000017945 */ /* 0x000fe20003800000 */
[----:B------:R-:W-:-:S07]  /*b880*/  IMAD.MOV.U32 R15, RZ, RZ, -0x1 ;  /* 0xffffffffff0f7424 */ /* 0x000fce00078e00ff */
[----:B-----5:R-:W-:Y:S05]  /*b890*/  WARPSYNC.COLLECTIVE R15, `(.L_x_320) ;  /* 0x000000000f0c7348 */ /* 0x020fea0003c00000 */
[----:B------:R-:W-:Y:S02]  /*b8a0*/  ELECT P6, UR62, PT ;  /* 0x00000000003e782f */ /* 0x000fe400038c0000 */
[----:B------:R-:W-:Y:S01]  /*b8b0*/  MOV R14, UR62 ;  /* 0x0000003e000e7c02 */ /* 0x000fe20008000f00 */
[----:B-----5:R-:W-:Y:S10]  /*b8c0*/  ENDCOLLECTIVE ;  /* 0x000000000000791b */ /* 0x020ff40003800000 */
.L_x_320:
[----:B------:R-:W-:Y:S05]  /*b8d0*/  BSYNC B1 ;  /* 0x0000000000017941 */ /* 0x000fea0003800000 */
.L_x_319:
[----:B------:R-:W-:Y:S05]  /*b8e0*/  BRA `(.L_x_321) ;  /* 0xffffffec00d47947 */ /* 0x000fea000383ffff */
.L_x_299:
[----:B0-----:R0:W1:Y:S02]  /*b8f0*/  SYNCS.PHASECHK.TRANS64.TRYWAIT P1, [R12+URZ+0x28], R5 ;  /* 0x000028050c0075a7 */ /* 0x001064000802017f */
[----:B-1----:R-:W-:Y:S05]  /*b900*/  @!P1 NANOSLEEP.SYNCS 0x989680 ;  /* 0x009896800000995d */ /* 0x002fea0003900000 */
[----:B------:R-:W1:Y:S02]  /*b910*/  @!P1 SYNCS.PHASECHK.TRANS64 P1, [R12+URZ+0x28], R5 ;  /* 0x000028050c0095a7 */ /* 0x000e64000802007f */
[----:B-1----:R-:W-:Y:S05]  /*b920*/  @!P1 BRA `(.L_x_299) ;  /* 0xfffffffc00f09947 */ /* 0x002fea000383ffff */
[----:B------:R-:W-:Y:S05]  /*b930*/  BRA `(.L_x_322) ;  /* 0xfffffff000087947 */ /* 0x000fea000383ffff */
.L_x_308:
[----:B------:R-:W-:Y:S01]  /*b940*/  BSSY B0, `(.L_x_323) ;  /* 0x0000006000007945 */ /* 0x000fe20003800000 */
[----:B------:R-:W-:-:S07]  /*b950*/  IMAD.MOV.U32 R15, RZ, RZ, -0x1 ;  /* 0xffffffffff0f7424 */ /* 0x000fce00078e00ff */
[----:B-----5:R-:W-:Y:S05]  /*b960*/  WARPSYNC.COLLECTIVE R15, `(.L_x_324) ;  /* 0x000000000f0c7348 */ /* 0x020fea0003c00000 */
[----:B------:R-:W-:Y:S02]  /*b970*/  ELECT P6, UR62, PT ;  /* 0x00000000003e782f */ /* 0x000fe400038c0000 */
[----:B------:R-:W-:Y:S01]  /*b980*/  MOV R14, UR62 ;  /* 0x0000003e000e7c02 */ /* 0x000fe20008000f00 */
[----:B-----5:R-:W-:Y:S10]  /*b990*/  ENDCOLLECTIVE ;  /* 0x000000000000791b */ /* 0x020ff40003800000 */
.L_x_324:
[----:B------:R-:W-:Y:S05]  /*b9a0*/  BSYNC B0 ;  /* 0x0000000000007941 */ /* 0x000fea0003800000 */
.L_x_323:
[----:B------:R-:W-:Y:S05]  /*b9b0*/  BRA `(.L_x_325) ;  /* 0xfffffff800807947 */ /* 0x000fea000383ffff */
.L_x_312:
[----:B0-----:R0:W1:Y:S02]  /*b9c0*/  SYNCS.PHASECHK.TRANS64.TRYWAIT P0, [R7+URZ], R2 ;  /* 0x00000002070075a7 */ /* 0x001064000800017f */
[----:B-1----:R-:W-:Y:S05]  /*b9d0*/  @!P0 NANOSLEEP.SYNCS 0x989680 ;  /* 0x009896800000895d */ /* 0x002fea0003900000 */
[----:B------:R-:W1:Y:S02]  /*b9e0*/  @!P0 SYNCS.PHASECHK.TRANS64 P0, [R7+URZ], R2 ;  /* 0x00000002070085a7 */ /* 0x000e64000800007f */
[----:B-1----:R-:W-:Y:S05]  /*b9f0*/  @!P0 BRA `(.L_x_312) ;  /* 0xfffffffc00f08947 */ /* 0x002fea000383ffff */
[----:B------:R-:W-:Y:S05]  /*ba00*/  BRA `(.L_x_326) ;  /* 0xfffffff800c07947 */ /* 0x000fea000383ffff */
.L_x_313:
[----:B0-----:R0:W1:Y:S02]  /*ba10*/  SYNCS.PHASECHK.TRANS64.TRYWAIT P0, [R9+URZ], R4 ;  /* 0x00000004090075a7 */ /* 0x001064000800017f */
[----:B-1----:R-:W-:Y:S05]  /*ba20*/  @!P0 NANOSLEEP.SYNCS 0x989680 ;  /* 0x009896800000895d */ /* 0x002fea0003900000 */
[----:B------:R-:W1:Y:S02]  /*ba30*/  @!P0 SYNCS.PHASECHK.TRANS64 P0, [R9+URZ], R4 ;  /* 0x00000004090085a7 */ /* 0x000e64000800007f */
[----:B-1----:R-:W-:Y:S05]  /*ba40*/  @!P0 BRA `(.L_x_313) ;  /* 0xfffffffc00f08947 */ /* 0x002fea000383ffff */
[----:B------:R-:W-:Y:S05]  /*ba50*/  BRA `(.L_x_327) ;  /* 0xfffffff800d07947 */ /* 0x000fea000383ffff */
.L_x_314:
[----:B0-----:R0:W1:Y:S02]  /*ba60*/  SYNCS.PHASECHK.TRANS64.TRYWAIT P0, [R6+URZ], R5 ;  /* 0x00000005060075a7 */ /* 0x001064000800017f */
[----:B-1----:R-:W-:Y:S05]  /*ba70*/  @!P0 NANOSLEEP.SYNCS 0x989680 ;  /* 0x009896800000895d */ /* 0x002fea0003900000 */
[----:B------:R-:W1:Y:S02]  /*ba80*/  @!P0 SYNCS.PHASECHK.TRANS64 P0, [R6+URZ], R5 ;  /* 0x00000005060085a7 */ /* 0x000e64000800007f */
[----:B-1----:R-:W-:Y:S05]  /*ba90*/  @!P0 BRA `(.L_x_314) ;  /* 0xfffffffc00f08947 */ /* 0x002fea000383ffff */
[----:B------:R-:W-:Y:S05]  /*baa0*/  BRA `(.L_x_328) ;  /* 0xfffffff800e07947 */ /* 0x000fea000383ffff */
.L_x_315:
[----:B-1----:R1:W2:Y:S02]  /*bab0*/  SYNCS.PHASECHK.TRANS64.TRYWAIT P0, [R9+URZ], R4 ;  /* 0x00000004090075a7 */ /* 0x0022a4000800017f */
[----:B--2---:R-:W-:Y:S05]  /*bac0*/  @!P0 NANOSLEEP.SYNCS 0x989680 ;  /* 0x009896800000895d */ /* 0x004fea0003900000 */
[----:B------:R-:W2:Y:S02]  /*bad0*/  @!P0 SYNCS.PHASECHK.TRANS64 P0, [R9+URZ], R4 ;  /* 0x00000004090085a7 */ /* 0x000ea4000800007f */
[----:B--2---:R-:W-:Y:S05]  /*bae0*/  @!P0 BRA `(.L_x_315) ;  /* 0xfffffffc00f08947 */ /* 0x004fea000383ffff */
[----:B------:R-:W-:Y:S05]  /*baf0*/  BRA `(.L_x_329) ;  /* 0xfffffff800e87947 */ /* 0x000fea000383ffff */
.L_x_330:
[----:B------:R-:W-:-:S00]  /*bb00*/  BRA `(.L_x_330) ;  /* 0xfffffffc00fc7947 */ /* 0x000fc0000383ffff */
[----:B------:R-:W-:-:S00]  /*bb10*/  NOP ;  /* 0x0000000000007918 */ /* 0x000fc00000000000 */
        /* <DEDUP_REMOVED lines=14> */
.L_x_331:


//--------------------- .nv.global.init           --------------------------
	.section	.nv.global.init,"aw",@progbits
.nv.global.init:
	.type		$str$22,@object
	.size		$str$22,($str$23 - $str$22)
$str$22:
        /*0000*/ 	.byte	0x6b, 0x5f, 0x74, 0x69, 0x6c, 0x65, 0x5f, 0x63, 0x6f, 0x75, 0x6e, 0x74, 0x20, 0x3e, 0x3d, 0x20
        /*0010*/ 	.byte	0x31, 0x00
	.type		$str$23,@object
	.size		$str$23,(__unnamed_1 - $str$23)
$str$23:
        /*0012*/ 	.byte	0x2f, 0x74, 0x6d, 0x70, 0x2f, 0x63, 0x75, 0x74, 0x6c, 0x61, 0x73, 0x73, 0x5f, 0x73, 0x77, 0x65
        /*0022*/ 	.byte	0x65, 0x70, 0x5f, 0x73, 0x72, 0x63, 0x2f, 0x69, 0x6e, 0x63, 0x6c, 0x75, 0x64, 0x65, 0x2f, 0x63
        /*0032*/ 	.byte	0x75, 0x74, 0x6c, 0x61, 0x73, 0x73, 0x2f, 0x67, 0x65, 0x6d, 0x6d, 0x2f, 0x63, 0x6f, 0x6c, 0x6c
        /*0042*/ 	.byte	0x65, 0x63, 0x74, 0x69, 0x76, 0x65, 0x2f, 0x73, 0x6d, 0x39, 0x30, 0x5f, 0x6d, 0x6d, 0x61, 0x5f
        /*0052*/ 	.byte	0x74, 0x6d, 0x61, 0x5f, 0x67, 0x6d, 0x6d, 0x61, 0x5f, 0x73, 0x73, 0x5f, 0x77, 0x61, 0x72, 0x70
        /*0062*/ 	.byte	0x73, 0x70, 0x65, 0x63, 0x69, 0x61, 0x6c, 0x69, 0x7a, 0x65, 0x64, 0x2e, 0x68, 0x70, 0x70, 0x00
	.type		__unnamed_1,@object
	.size		__unnamed_1,(.L_0 - __unnamed_1)
__unnamed_1:
        /*0072*/ 	.byte	0x76, 0x6f, 0x69, 0x64, 0x20, 0x63, 0x75, 0x74, 0x6c, 0x61, 0x73, 0x73, 0x3a, 0x3a, 0x67, 0x65
        /* <DEDUP_REMOVED lines=180> */
        /*0bc2*/ 	.byte	0x3a, 0x3a, 0x69, 0x64, 0x65, 0x6e, 0x74, 0x69, 0x74, 0x79, 0x5d, 0x00
.L_0:


//--------------------- .nv.shared._ZN7cutlass13device_kernelINS_4gemm6kernel13GemmUniversalIN4cute5tupleIJiiiiEEENS1_10collective13CollectiveMmaINS1_34MainloopSm90TmaGmmaWarpSpecializedILi5ENS5_IJNS4_1CILi2EEENSA_ILi1EEESC_EEENS1_32KernelTmaWarpSpecializedPingpongEEENS5_IJNSA_ILi64EEENSA_ILi256EEESG_EEENS_10bfloat16_tENS5_IJlSC_lEEESJ_SK_NS4_8TiledMMAINS4_8MMA_AtomIJNS4_4SM904GMMA28MMA_64x256x16_F32BF16BF16_SSILNSO_5MajorE0ELSQ_0ELNSO_7ScaleInE1ELSR_1EEEEEENS4_6LayoutINS5_IJSC_SC_SC_EEENS5_IJNSA_ILi0EEESW_SW_EEEEENS5_IJNS4_10UnderscoreESZ_SZ_EEEEENS4_13SM90_TMA_LOADENS4_14ComposedLayoutINS4_7SwizzleILi3ELi4ELi3EEENS4_18smem_ptr_flag_bitsILi16EEENSU_INS5_IJNSA_ILi8EEESG_EEENS5_IJSG_SC_EEEEEEEvNS4_8identityENS4_23SM90_TMA_LOAD_MULTICASTES1C_vS1D_EENS_8epilogue10collective6detail29Sm90TmaWarpSpecializedAdapterINS1H_15DefaultEpilogueISJ_SK_SK_NS1G_6thread17LinearCombinationISJ_Li1EffLNS1L_9ScaleType4KindE0ELNS_15FloatRoundStyleE2ESJ_EENS1_15EpilogueDefaultEEEEEvvEEEEvNT_6ParamsE --------------------------
	.section	.nv.shared._ZN7cutlass13device_kernelINS_4gemm6kernel13GemmUniversalIN4cute5tupleIJiiiiEEENS1_10collective13CollectiveMmaINS1_34MainloopSm90TmaGmmaWarpSpecializedILi5ENS5_IJNS4_1CILi2EEENSA_ILi1EEESC_EEENS1_32KernelTmaWarpSpecializedPingpongEEENS5_IJNSA_ILi64EEENSA_ILi256EEESG_EEENS_10bfloat16_tENS5_IJlSC_lEEESJ_SK_NS4_8TiledMMAINS4_8MMA_AtomIJNS4_4SM904GMMA28MMA_64x256x16_F32BF16BF16_SSILNSO_5MajorE0ELSQ_0ELNSO_7ScaleInE1ELSR_1EEEEEENS4_6LayoutINS5_IJSC_SC_SC_EEENS5_IJNSA_ILi0EEESW_SW_EEEEENS5_IJNS4_10UnderscoreESZ_SZ_EEEEENS4_13SM90_TMA_LOADENS4_14ComposedLayoutINS4_7SwizzleILi3ELi4ELi3EEENS4_18smem_ptr_flag_bitsILi16EEENSU_INS5_IJNSA_ILi8EEESG_EEENS5_IJSG_SC_EEEEEEEvNS4_8identityENS4_23SM90_TMA_LOAD_MULTICASTES1C_vS1D_EENS_8epilogue10collective6detail29Sm90TmaWarpSpecializedAdapterINS1H_15DefaultEpilogueISJ_SK_SK_NS1G_6thread17LinearCombinationISJ_Li1EffLNS1L_9ScaleType4KindE0ELNS_15FloatRoundStyleE2ESJ_EENS1_15EpilogueDefaultEEEEEvvEEEEvNT_6ParamsE,"aw",@nobits
	.sectionflags	@""
	.align	16
	.zero		1024


//--------------------- .nv.shared.reserved.0     --------------------------
	.section	.nv.shared.reserved.0,"aw",@nobits
	.weak		__nv_reservedSMEM_offset_0_alias
	.size		__nv_reservedSMEM_offset_0_alias, 0, 0
	.other		__nv_reservedSMEM_offset_0_alias,@"STO_CUDA_RESERVED_SHARED STV_DEFAULT"
__nv_reservedSMEM_offset_0_alias:
	.zero		0


//--------------------- .nv.global                --------------------------
	.section	.nv.global,"aw",@nobits
.nv.global:
	.type		_ZN39_INTERNAL_e80dfadc_4_k_cu_61153515_33854cute1_E,@object
	.size		_ZN39_INTERNAL_e80dfadc_4_k_cu_61153515_33854cute1_E,(_ZN39_INTERNAL_e80dfadc_4_k_cu_61153515_33854cuda3std3__45__cpo6cbeginE - _ZN39_INTERNAL_e80dfadc_4_k_cu_61153515_33854cute1_E)
_ZN39_INTERNAL_e80dfadc_4_k_cu_61153515_33854cute1_E:
	.zero		1
	.type		_ZN39_INTERNAL_e80dfadc_4_k_cu_61153515_33854cuda3std3__45__cpo6cbeginE,@object
	.size		_ZN39_INTERNAL_e80dfadc_4_k_cu_61153515_33854cuda3std3__45__cpo6cbeginE,(_ZN39_INTERNAL_e80dfadc_4_k_cu_61153515_33854cuda3std3__48in_placeE - _ZN39_INTERNAL_e80dfadc_4_k_cu_61153515_33854cuda3std3__45__cpo6cbeginE)
_ZN39_INTERNAL_e80dfadc_4_k_cu_61153515_33854cuda3std3__45__cpo6cbeginE:
	.zero		1
	.type		_ZN39_INTERNAL_e80dfadc_4_k_cu_61153515_33854cuda3std3__48in_placeE,@object
	.size		_ZN39_INTERNAL_e80dfadc_4_k_cu_61153515_33854cuda3std3__48in_placeE,(_ZN39_INTERNAL_e80dfadc_4_k_cu_61153515_33854cuda3std6ranges3__45__cpo9iter_moveE - _ZN39_INTERNAL_e80dfadc_4_k_cu_61153515_33854cuda3std3__48in_placeE)
_ZN39_INTERNAL_e80dfadc_4_k_cu_61153515_33854cuda3std3__48in_placeE:
	.zero		1
	.type		_ZN39_INTERNAL_e80dfadc_4_k_cu_61153515_33854cuda3std6ranges3__45__cpo9iter_moveE,@object
	.size		_ZN39_INTERNAL_e80dfadc_4_k_cu_61153515_33854cuda3std6ranges3__45__cpo9iter_moveE,(_ZN39_INTERNAL_e80dfadc_4_k_cu_61153515_33854cuda3std3__45__cpo5beginE - _ZN39_INTERNAL_e80dfadc_4_k_cu_61153515_33854cuda3std6ranges3__45__cpo9iter_moveE)
_ZN39_INTERNAL_e80dfadc_4_k_cu_61153515_33854cuda3std6ranges3__45__cpo9iter_moveE:
	.zero		1
	.type		_ZN39_INTERNAL_e80dfadc_4_k_cu_61153515_33854cuda3std3__45__cpo5beginE,@object
	.size		_ZN39_INTERNAL_e80dfadc_4_k_cu_61153515_33854cuda3std3__45__cpo5beginE,(_ZN39_INTERNAL_e80dfadc_4_k_cu_61153515_33854cuda3std3__441_GLOBAL__N__e80dfadc_4_k_cu_61153515_33856ignoreE - _ZN39_INTERNAL_e80dfadc_4_k_cu_61153515_33854cuda3std3__45__cpo5beginE)
_ZN39_INTERNAL_e80dfadc_4_k_cu_61153515_33854cuda3std3__45__cpo5beginE:
	.zero		1
	.type		_ZN39_INTERNAL_e80dfadc_4_k_cu_61153515_33854cuda3std3__441_GLOBAL__N__e80dfadc_4_k_cu_61153515_33856ignoreE,@object
	.size		_ZN39_INTERNAL_e80dfadc_4_k_cu_61153515_33854cuda3std3__441_GLOBAL__N__e80dfadc_4_k_cu_61153515_33856ignoreE,(_ZN39_INTERNAL_e80dfadc_4_k_cu_61153515_33854cute7productE - _ZN39_INTERNAL_e80dfadc_4_k_cu_61153515_33854cuda3std3__441_GLOBAL__N__e80dfadc_4_k_cu_61153515_33856ignoreE)
_ZN39_INTERNAL_e80dfadc_4_k_cu_61153515_33854cuda3std3__441_GLOBAL__N__e80dfadc_4_k_cu_61153515_33856ignoreE:
	.zero		1
	.type		_ZN39_INTERNAL_e80dfadc_4_k_cu_61153515_33854cute7productE,@object
	.size		_ZN39_INTERNAL_e80dfadc_4_k_cu_61153515_33854cute7productE,(_ZN39_INTERNAL_e80dfadc_4_k_cu_61153515_33854cuda3std3__45__cpo3endE - _ZN39_INTERNAL_e80dfadc_4_k_cu_61153515_33854cute7productE)
_ZN39_INTERNAL_e80dfadc_4_k_cu_61153515_33854cute7productE:
	.zero		1
	.type		_ZN39_INTERNAL_e80dfadc_4_k_cu_61153515_33854cuda3std3__45__cpo3endE,@object
	.size		_ZN39_INTERNAL_e80dfadc_4_k_cu_61153515_33854cuda3std3__45__cpo3endE,(_ZN39_INTERNAL_e80dfadc_4_k_cu_61153515_33854cuda3std3__419piecewise_constructE - _ZN39_INTERNAL_e80dfadc_4_k_cu_61153515_33854cuda3std3__45__cpo3endE)
_ZN39_INTERNAL_e80dfadc_4_k_cu_61153515_33854cuda3std3__45__cpo3endE:
	.zero		1
	.type		_ZN39_INTERNAL_e80dfadc_4_k_cu_61153515_33854cuda3std3__419piecewise_constructE,@object
	.size		_ZN39_INTERNAL_e80dfadc_4_k_cu_61153515_33854cuda3std3__419piecewise_constructE,(_ZN39_INTERNAL_e80dfadc_4_k_cu_61153515_33854cuda3std3__45__cpo4cendE - _ZN39_INTERNAL_e80dfadc_4_k_cu_61153515_33854cuda3std3__419piecewise_constructE)
_ZN39_INTERNAL_e80dfadc_4_k_cu_61153515_33854cuda3std3__419piecewise_constructE:
	.zero		1
	.type		_ZN39_INTERNAL_e80dfadc_4_k_cu_61153515_33854cuda3std3__45__cpo4cendE,@object
	.size		_ZN39_INTERNAL_e80dfadc_4_k_cu_61153515_33854cuda3std3__45__cpo4cendE,(_ZN39_INTERNAL_e80dfadc_4_k_cu_61153515_33854cuda3std6ranges3__45__cpo4swapE - _ZN39_INTERNAL_e80dfadc_4_k_cu_61153515_33854cuda3std3__45__cpo4cendE)
_ZN39_INTERNAL_e80dfadc_4_k_cu_61153515_33854cuda3std3__45__cpo4cendE:
	.zero		1
	.type		_ZN39_INTERNAL_e80dfadc_4_k_cu_61153515_33854cuda3std6ranges3__45__cpo4swapE,@object
	.size		_ZN39_INTERNAL_e80dfadc_4_k_cu_61153515_33854cuda3std6ranges3__45__cpo4swapE,(.L_8 - _ZN39_INTERNAL_e80dfadc_4_k_cu_61153515_33854cuda3std6ranges3__45__cpo4swapE)
_ZN39_INTERNAL_e80dfadc_4_k_cu_61153515_33854cuda3std6ranges3__45__cpo4swapE:
	.zero		1
.L_8:


//--------------------- .nv.constant0._ZN7cutlass13device_kernelINS_4gemm6kernel13GemmUniversalIN4cute5tupleIJiiiiEEENS1_10collective13CollectiveMmaINS1_34MainloopSm90TmaGmmaWarpSpecializedILi5ENS5_IJNS4_1CILi2EEENSA_ILi1EEESC_EEENS1_32KernelTmaWarpSpecializedPingpongEEENS5_IJNSA_ILi64EEENSA_ILi256EEESG_EEENS_10bfloat16_tENS5_IJlSC_lEEESJ_SK_NS4_8TiledMMAINS4_8MMA_AtomIJNS4_4SM904GMMA28MMA_64x256x16_F32BF16BF16_SSILNSO_5MajorE0ELSQ_0ELNSO_7ScaleInE1ELSR_1EEEEEENS4_6LayoutINS5_IJSC_SC_SC_EEENS5_IJNSA_ILi0EEESW_SW_EEEEENS5_IJNS4_10UnderscoreESZ_SZ_EEEEENS4_13SM90_TMA_LOADENS4_14ComposedLayoutINS4_7SwizzleILi3ELi4ELi3EEENS4_18smem_ptr_flag_bitsILi16EEENSU_INS5_IJNSA_ILi8EEESG_EEENS5_IJSG_SC_EEEEEEEvNS4_8identityENS4_23SM90_TMA_LOAD_MULTICASTES1C_vS1D_EENS_8epilogue10collective6detail29Sm90TmaWarpSpecializedAdapterINS1H_15DefaultEpilogueISJ_SK_SK_NS1G_6thread17LinearCombinationISJ_Li1EffLNS1L_9ScaleType4KindE0ELNS_15FloatRoundStyleE2ESJ_EENS1_15EpilogueDefaultEEEEEvvEEEEvNT_6ParamsE --------------------------
	.section	.nv.constant0._ZN7cutlass13device_kernelINS_4gemm6kernel13GemmUniversalIN4cute5tupleIJiiiiEEENS1_10collective13CollectiveMmaINS1_34MainloopSm90TmaGmmaWarpSpecializedILi5ENS5_IJNS4_1CILi2EEENSA_ILi1EEESC_EEENS1_32KernelTmaWarpSpecializedPingpongEEENS5_IJNSA_ILi64EEENSA_ILi256EEESG_EEENS_10bfloat16_tENS5_IJlSC_lEEESJ_SK_NS4_8TiledMMAINS4_8MMA_AtomIJNS4_4SM904GMMA28MMA_64x256x16_F32BF16BF16_SSILNSO_5MajorE0ELSQ_0ELNSO_7ScaleInE1ELSR_1EEEEEENS4_6LayoutINS5_IJSC_SC_SC_EEENS5_IJNSA_ILi0EEESW_SW_EEEEENS5_IJNS4_10UnderscoreESZ_SZ_EEEEENS4_13SM90_TMA_LOADENS4_14ComposedLayoutINS4_7SwizzleILi3ELi4ELi3EEENS4_18smem_ptr_flag_bitsILi16EEENSU_INS5_IJNSA_ILi8EEESG_EEENS5_IJSG_SC_EEEEEEEvNS4_8identityENS4_23SM90_TMA_LOAD_MULTICASTES1C_vS1D_EENS_8epilogue10collective6detail29Sm90TmaWarpSpecializedAdapterINS1H_15DefaultEpilogueISJ_SK_SK_NS1G_6thread17LinearCombinationISJ_Li1EffLNS1L_9ScaleType4KindE0ELNS_15FloatRoundStyleE2ESJ_EENS1_15EpilogueDefaultEEEEEvvEEEEvNT_6ParamsE,"a",@progbits
	.sectionflags	@""
	.align	4
.nv.constant0._ZN7cutlass13device_kernelINS_4gemm6kernel13GemmUniversalIN4cute5tupleIJiiiiEEENS1_10collective13CollectiveMmaINS1_34MainloopSm90TmaGmmaWarpSpecializedILi5ENS5_IJNS4_1CILi2EEENSA_ILi1EEESC_EEENS1_32KernelTmaWarpSpecializedPingpongEEENS5_IJNSA_ILi64EEENSA_ILi256EEESG_EEENS_10bfloat16_tENS5_IJlSC_lEEESJ_SK_NS4_8TiledMMAINS4_8MMA_AtomIJNS4_4SM904GMMA28MMA_64x256x16_F32BF16BF16_SSILNSO_5MajorE0ELSQ_0ELNSO_7ScaleInE1ELSR_1EEEEEENS4_6LayoutINS5_IJSC_SC_SC_EEENS5_IJNSA_ILi0EEESW_SW_EEEEENS5_IJNS4_10UnderscoreESZ_SZ_EEEEENS4_13SM90_TMA_LOADENS4_14ComposedLayoutINS4_7SwizzleILi3ELi4ELi3EEENS4_18smem_ptr_flag_bitsILi16EEENSU_INS5_IJNSA_ILi8EEESG_EEENS5_IJSG_SC_EEEEEEEvNS4_8identityENS4_23SM90_TMA_LOAD_MULTICASTES1C_vS1D_EENS_8epilogue10collective6detail29Sm90TmaWarpSpecializedAdapterINS1H_15DefaultEpilogueISJ_SK_SK_NS1G_6thread17LinearCombinationISJ_Li1EffLNS1L_9ScaleType4KindE0ELNS_15FloatRoundStyleE2ESJ_EENS1_15EpilogueDefaultEEEEEvvEEEEvNT_6ParamsE:
	.zero		1664


//--------------------- SYMBOLS --------------------------

	.type		.nv.reservedSmem.offset0,@object
	.size		.nv.reservedSmem.offset0,0x4
	.type		__assertfail,@function
